//
// Generated by NVIDIA NVVM Compiler
//
// Compiler Build ID: CL-36424714
// Cuda compilation tools, release 13.0, V13.0.88
// Based on NVVM 20.0.0
//

.version 9.0
.target sm_100
.address_size 64

	// .globl	rotary_embedding_kernel_f32

.visible .entry rotary_embedding_kernel_f32(
	.param .u32 rotary_embedding_kernel_f32_param_0,
	.param .u32 rotary_embedding_kernel_f32_param_1,
	.param .u32 rotary_embedding_kernel_f32_param_2,
	.param .u32 rotary_embedding_kernel_f32_param_3,
	.param .u32 rotary_embedding_kernel_f32_param_4,
	.param .u32 rotary_embedding_kernel_f32_param_5,
	.param .u32 rotary_embedding_kernel_f32_param_6,
	.param .u64 .ptr .align 1 rotary_embedding_kernel_f32_param_7,
	.param .u64 .ptr .align 1 rotary_embedding_kernel_f32_param_8,
	.param .u64 .ptr .align 1 rotary_embedding_kernel_f32_param_9,
	.param .u64 .ptr .align 1 rotary_embedding_kernel_f32_param_10,
	.param .u64 .ptr .align 1 rotary_embedding_kernel_f32_param_11
)
{
	.reg .pred 	%p<12>;
	.reg .b32 	%r<42>;
	.reg .b32 	%f<12>;
	.reg .b64 	%rd<36>;

	ld.param.u32 	%r24, [rotary_embedding_kernel_f32_param_0];
	ld.param.u32 	%r25, [rotary_embedding_kernel_f32_param_1];
	ld.param.u32 	%r26, [rotary_embedding_kernel_f32_param_2];
	ld.param.u32 	%r29, [rotary_embedding_kernel_f32_param_3];
	ld.param.u32 	%r30, [rotary_embedding_kernel_f32_param_4];
	ld.param.u32 	%r27, [rotary_embedding_kernel_f32_param_5];
	ld.param.u32 	%r28, [rotary_embedding_kernel_f32_param_6];
	ld.param.u64 	%rd8, [rotary_embedding_kernel_f32_param_7];
	ld.param.u64 	%rd9, [rotary_embedding_kernel_f32_param_10];
	cvta.to.global.u64 	%rd1, %rd9;
	cvta.to.global.u64 	%rd2, %rd8;
	mov.u32 	%r1, %ctaid.y;
	mov.u32 	%r31, %ctaid.x;
	mul.lo.s32 	%r32, %r29, %r31;
	mad.lo.s32 	%r2, %r30, %r1, %r32;
	mov.u32 	%r3, %tid.x;
	setp.ge.s32 	%p1, %r3, %r26;
	@%p1 bra 	$L__BB0_9;
	ld.param.u64 	%rd35, [rotary_embedding_kernel_f32_param_11];
	cvta.to.global.u64 	%rd10, %rd35;
	mul.wide.u32 	%rd11, %r1, 8;
	add.s64 	%rd3, %rd10, %rd11;
	mov.u32 	%r4, %tid.y;
	shr.u32 	%r5, %r26, 1;
	sub.s32 	%r33, %r5, %r26;
	mul.lo.s32 	%r6, %r28, %r33;
	mul.lo.s32 	%r7, %r28, %r5;
	mov.u32 	%r8, %ntid.y;
	cvt.u64.u32 	%rd16, %r26;
	mul.wide.s32 	%rd26, %r7, 4;
	mul.wide.s32 	%rd24, %r6, 4;
	mov.u32 	%r38, %r3;
$L__BB0_2:
	setp.ge.s32 	%p2, %r4, %r24;
	@%p2 bra 	$L__BB0_8;
	ld.param.u64 	%rd34, [rotary_embedding_kernel_f32_param_9];
	ld.param.u64 	%rd33, [rotary_embedding_kernel_f32_param_8];
	ld.global.u64 	%rd12, [%rd3];
	cvt.s64.s32 	%rd13, %r38;
	mov.u32 	%r34, %ctaid.x;
	cvt.u64.u32 	%rd14, %r34;
	add.s64 	%rd15, %rd12, %rd14;
	mad.lo.s64 	%rd17, %rd15, %rd16, %rd13;
	cvta.to.global.u64 	%rd18, %rd33;
	shl.b64 	%rd19, %rd17, 2;
	add.s64 	%rd20, %rd18, %rd19;
	ld.global.f32 	%f1, [%rd20];
	cvta.to.global.u64 	%rd21, %rd34;
	add.s64 	%rd22, %rd21, %rd19;
	ld.global.f32 	%f2, [%rd22];
	mad.lo.s32 	%r10, %r38, %r28, %r2;
	mov.u32 	%r39, %r4;
$L__BB0_4:
	add.s32 	%r35, %r38, %r5;
	setp.ge.s32 	%p3, %r35, %r26;
	mad.lo.s32 	%r12, %r39, %r27, %r10;
	mul.wide.s32 	%rd23, %r12, 4;
	add.s64 	%rd4, %rd2, %rd23;
	ld.global.f32 	%f3, [%rd4];
	@%p3 bra 	$L__BB0_6;
	add.s64 	%rd27, %rd4, %rd26;
	ld.global.f32 	%f7, [%rd27];
	neg.f32 	%f11, %f7;
	bra.uni 	$L__BB0_7;
$L__BB0_6:
	add.s64 	%rd25, %rd4, %rd24;
	ld.global.f32 	%f11, [%rd25];
$L__BB0_7:
	mul.f32 	%f8, %f2, %f11;
	fma.rn.f32 	%f9, %f1, %f3, %f8;
	mul.wide.s32 	%rd28, %r12, 4;
	add.s64 	%rd29, %rd1, %rd28;
	st.global.f32 	[%rd29], %f9;
	add.s32 	%r39, %r39, %r8;
	setp.lt.s32 	%p4, %r39, %r24;
	@%p4 bra 	$L__BB0_4;
$L__BB0_8:
	mov.u32 	%r36, %ntid.x;
	add.s32 	%r38, %r38, %r36;
	setp.lt.s32 	%p5, %r38, %r26;
	@%p5 bra 	$L__BB0_2;
$L__BB0_9:
	setp.le.s32 	%p6, %r25, %r26;
	mov.u32 	%r40, %tid.y;
	setp.ge.s32 	%p7, %r40, %r24;
	or.pred  	%p8, %p6, %p7;
	@%p8 bra 	$L__BB0_15;
	add.s32 	%r16, %r26, %r3;
	mov.u32 	%r17, %ntid.x;
	mov.u32 	%r18, %ntid.y;
$L__BB0_11:
	setp.ge.s32 	%p9, %r16, %r25;
	@%p9 bra 	$L__BB0_14;
	mad.lo.s32 	%r20, %r40, %r27, %r2;
	mov.u32 	%r41, %r16;
$L__BB0_13:
	mad.lo.s32 	%r37, %r41, %r28, %r20;
	mul.wide.s32 	%rd30, %r37, 4;
	add.s64 	%rd31, %rd2, %rd30;
	ld.global.f32 	%f10, [%rd31];
	add.s64 	%rd32, %rd1, %rd30;
	st.global.f32 	[%rd32], %f10;
	add.s32 	%r41, %r41, %r17;
	setp.lt.s32 	%p10, %r41, %r25;
	@%p10 bra 	$L__BB0_13;
$L__BB0_14:
	add.s32 	%r40, %r40, %r18;
	setp.lt.s32 	%p11, %r40, %r24;
	@%p11 bra 	$L__BB0_11;
$L__BB0_15:
	ret;

}
	// .globl	rotary_embedding_kernel_f64
.visible .entry rotary_embedding_kernel_f64(
	.param .u32 rotary_embedding_kernel_f64_param_0,
	.param .u32 rotary_embedding_kernel_f64_param_1,
	.param .u32 rotary_embedding_kernel_f64_param_2,
	.param .u32 rotary_embedding_kernel_f64_param_3,
	.param .u32 rotary_embedding_kernel_f64_param_4,
	.param .u32 rotary_embedding_kernel_f64_param_5,
	.param .u32 rotary_embedding_kernel_f64_param_6,
	.param .u64 .ptr .align 1 rotary_embedding_kernel_f64_param_7,
	.param .u64 .ptr .align 1 rotary_embedding_kernel_f64_param_8,
	.param .u64 .ptr .align 1 rotary_embedding_kernel_f64_param_9,
	.param .u64 .ptr .align 1 rotary_embedding_kernel_f64_param_10,
	.param .u64 .ptr .align 1 rotary_embedding_kernel_f64_param_11
)
{
	.reg .pred 	%p<12>;
	.reg .b32 	%r<41>;
	.reg .b32 	%f<3>;
	.reg .b64 	%rd<34>;
	.reg .b64 	%fd<12>;

	ld.param.u32 	%r25, [rotary_embedding_kernel_f64_param_0];
	ld.param.u32 	%r26, [rotary_embedding_kernel_f64_param_1];
	ld.param.u32 	%r27, [rotary_embedding_kernel_f64_param_2];
	ld.param.u32 	%r30, [rotary_embedding_kernel_f64_param_3];
	ld.param.u32 	%r31, [rotary_embedding_kernel_f64_param_4];
	ld.param.u32 	%r28, [rotary_embedding_kernel_f64_param_5];
	ld.param.u32 	%r29, [rotary_embedding_kernel_f64_param_6];
	ld.param.u64 	%rd11, [rotary_embedding_kernel_f64_param_7];
	ld.param.u64 	%rd8, [rotary_embedding_kernel_f64_param_8];
	ld.param.u64 	%rd12, [rotary_embedding_kernel_f64_param_10];
	ld.param.u64 	%rd10, [rotary_embedding_kernel_f64_param_11];
	cvta.to.global.u64 	%rd1, %rd12;
	cvta.to.global.u64 	%rd2, %rd11;
	mov.u32 	%r1, %ctaid.y;
	mov.u32 	%r2, %ctaid.x;
	mul.lo.s32 	%r32, %r30, %r2;
	mad.lo.s32 	%r3, %r31, %r1, %r32;
	mov.u32 	%r4, %tid.x;
	setp.ge.s32 	%p1, %r4, %r27;
	@%p1 bra 	$L__BB1_9;
	cvta.to.global.u64 	%rd13, %rd10;
	cvt.u64.u32 	%rd3, %r2;
	mul.wide.u32 	%rd14, %r1, 8;
	add.s64 	%rd4, %rd13, %rd14;
	cvt.u64.u32 	%rd5, %r27;
	mov.u32 	%r5, %tid.y;
	shr.u32 	%r6, %r27, 1;
	sub.s32 	%r33, %r6, %r27;
	mul.lo.s32 	%r7, %r29, %r33;
	mul.lo.s32 	%r8, %r29, %r6;
	mov.u32 	%r9, %ntid.y;
	cvta.to.global.u64 	%rd6, %rd8;
	mov.u32 	%r37, %r4;
$L__BB1_2:
	setp.ge.s32 	%p2, %r5, %r25;
	@%p2 bra 	$L__BB1_8;
	ld.param.u64 	%rd33, [rotary_embedding_kernel_f64_param_9];
	ld.global.u64 	%rd15, [%rd4];
	cvt.s64.s32 	%rd16, %r37;
	add.s64 	%rd17, %rd15, %rd3;
	mad.lo.s64 	%rd18, %rd17, %rd5, %rd16;
	shl.b64 	%rd19, %rd18, 2;
	add.s64 	%rd20, %rd6, %rd19;
	ld.global.f32 	%f1, [%rd20];
	cvta.to.global.u64 	%rd21, %rd33;
	add.s64 	%rd22, %rd21, %rd19;
	ld.global.f32 	%f2, [%rd22];
	mad.lo.s32 	%r11, %r37, %r29, %r3;
	cvt.f64.f32 	%fd1, %f2;
	cvt.f64.f32 	%fd2, %f1;
	mov.u32 	%r38, %r5;
$L__BB1_4:
	add.s32 	%r34, %r37, %r6;
	setp.ge.s32 	%p3, %r34, %r27;
	mad.lo.s32 	%r13, %r38, %r28, %r11;
	mul.wide.s32 	%rd23, %r13, 8;
	add.s64 	%rd7, %rd2, %rd23;
	ld.global.f64 	%fd3, [%rd7];
	@%p3 bra 	$L__BB1_6;
	mul.wide.s32 	%rd26, %r8, 8;
	add.s64 	%rd27, %rd7, %rd26;
	ld.global.f64 	%fd7, [%rd27];
	neg.f64 	%fd11, %fd7;
	bra.uni 	$L__BB1_7;
$L__BB1_6:
	mul.wide.s32 	%rd24, %r7, 8;
	add.s64 	%rd25, %rd7, %rd24;
	ld.global.f64 	%fd11, [%rd25];
$L__BB1_7:
	mul.f64 	%fd8, %fd11, %fd1;
	fma.rn.f64 	%fd9, %fd3, %fd2, %fd8;
	mul.wide.s32 	%rd28, %r13, 8;
	add.s64 	%rd29, %rd1, %rd28;
	st.global.f64 	[%rd29], %fd9;
	add.s32 	%r38, %r38, %r9;
	setp.lt.s32 	%p4, %r38, %r25;
	@%p4 bra 	$L__BB1_4;
$L__BB1_8:
	mov.u32 	%r35, %ntid.x;
	add.s32 	%r37, %r37, %r35;
	setp.lt.s32 	%p5, %r37, %r27;
	@%p5 bra 	$L__BB1_2;
$L__BB1_9:
	setp.le.s32 	%p6, %r26, %r27;
	mov.u32 	%r39, %tid.y;
	setp.ge.s32 	%p7, %r39, %r25;
	or.pred  	%p8, %p6, %p7;
	@%p8 bra 	$L__BB1_15;
	add.s32 	%r17, %r27, %r4;
	mov.u32 	%r18, %ntid.x;
	mov.u32 	%r19, %ntid.y;
$L__BB1_11:
	setp.ge.s32 	%p9, %r17, %r26;
	@%p9 bra 	$L__BB1_14;
	mad.lo.s32 	%r21, %r39, %r28, %r3;
	mov.u32 	%r40, %r17;
$L__BB1_13:
	mad.lo.s32 	%r36, %r40, %r29, %r21;
	mul.wide.s32 	%rd30, %r36, 8;
	add.s64 	%rd31, %rd2, %rd30;
	ld.global.f64 	%fd10, [%rd31];
	add.s64 	%rd32, %rd1, %rd30;
	st.global.f64 	[%rd32], %fd10;
	add.s32 	%r40, %r40, %r18;
	setp.lt.s32 	%p10, %r40, %r26;
	@%p10 bra 	$L__BB1_13;
$L__BB1_14:
	add.s32 	%r39, %r39, %r19;
	setp.lt.s32 	%p11, %r39, %r25;
	@%p11 bra 	$L__BB1_11;
$L__BB1_15:
	ret;

}
	// .globl	rotary_embedding_kernel_f16
.visible .entry rotary_embedding_kernel_f16(
	.param .u32 rotary_embedding_kernel_f16_param_0,
	.param .u32 rotary_embedding_kernel_f16_param_1,
	.param .u32 rotary_embedding_kernel_f16_param_2,
	.param .u32 rotary_embedding_kernel_f16_param_3,
	.param .u32 rotary_embedding_kernel_f16_param_4,
	.param .u32 rotary_embedding_kernel_f16_param_5,
	.param .u32 rotary_embedding_kernel_f16_param_6,
	.param .u64 .ptr .align 1 rotary_embedding_kernel_f16_param_7,
	.param .u64 .ptr .align 1 rotary_embedding_kernel_f16_param_8,
	.param .u64 .ptr .align 1 rotary_embedding_kernel_f16_param_9,
	.param .u64 .ptr .align 1 rotary_embedding_kernel_f16_param_10,
	.param .u64 .ptr .align 1 rotary_embedding_kernel_f16_param_11
)
{
	.reg .pred 	%p<12>;
	.reg .b16 	%rs<22>;
	.reg .b32 	%r<42>;
	.reg .b32 	%f<3>;
	.reg .b64 	%rd<36>;

	ld.param.u32 	%r24, [rotary_embedding_kernel_f16_param_0];
	ld.param.u32 	%r25, [rotary_embedding_kernel_f16_param_1];
	ld.param.u32 	%r26, [rotary_embedding_kernel_f16_param_2];
	ld.param.u32 	%r29, [rotary_embedding_kernel_f16_param_3];
	ld.param.u32 	%r30, [rotary_embedding_kernel_f16_param_4];
	ld.param.u32 	%r27, [rotary_embedding_kernel_f16_param_5];
	ld.param.u32 	%r28, [rotary_embedding_kernel_f16_param_6];
	ld.param.u64 	%rd8, [rotary_embedding_kernel_f16_param_7];
	ld.param.u64 	%rd9, [rotary_embedding_kernel_f16_param_10];
	cvta.to.global.u64 	%rd1, %rd9;
	cvta.to.global.u64 	%rd2, %rd8;
	mov.u32 	%r1, %ctaid.y;
	mov.u32 	%r31, %ctaid.x;
	mul.lo.s32 	%r32, %r29, %r31;
	mad.lo.s32 	%r2, %r30, %r1, %r32;
	mov.u32 	%r3, %tid.x;
	setp.ge.s32 	%p1, %r3, %r26;
	@%p1 bra 	$L__BB2_9;
	ld.param.u64 	%rd35, [rotary_embedding_kernel_f16_param_11];
	cvta.to.global.u64 	%rd10, %rd35;
	mul.wide.u32 	%rd11, %r1, 8;
	add.s64 	%rd3, %rd10, %rd11;
	mov.u32 	%r4, %tid.y;
	shr.u32 	%r5, %r26, 1;
	sub.s32 	%r33, %r5, %r26;
	mul.lo.s32 	%r6, %r28, %r33;
	mul.lo.s32 	%r7, %r28, %r5;
	mov.u32 	%r8, %ntid.y;
	cvt.u64.u32 	%rd15, %r26;
	mul.wide.s32 	%rd26, %r7, 2;
	mul.wide.s32 	%rd24, %r6, 2;
	mov.u32 	%r38, %r3;
$L__BB2_2:
	ld.param.u64 	%rd34, [rotary_embedding_kernel_f16_param_9];
	ld.param.u64 	%rd33, [rotary_embedding_kernel_f16_param_8];
	setp.ge.s32 	%p2, %r4, %r24;
	ld.global.u64 	%rd12, [%rd3];
	mov.u32 	%r34, %ctaid.x;
	cvt.u64.u32 	%rd13, %r34;
	add.s64 	%rd14, %rd12, %rd13;
	cvt.s64.s32 	%rd16, %r38;
	mad.lo.s64 	%rd17, %rd14, %rd15, %rd16;
	cvta.to.global.u64 	%rd18, %rd33;
	shl.b64 	%rd19, %rd17, 2;
	add.s64 	%rd20, %rd18, %rd19;
	ld.global.f32 	%f1, [%rd20];
	// begin inline asm
	{  cvt.rn.f16.f32 %rs7, %f1;}

	// end inline asm
	cvta.to.global.u64 	%rd21, %rd34;
	add.s64 	%rd22, %rd21, %rd19;
	ld.global.f32 	%f2, [%rd22];
	// begin inline asm
	{  cvt.rn.f16.f32 %rs8, %f2;}

	// end inline asm
	@%p2 bra 	$L__BB2_8;
	mad.lo.s32 	%r10, %r38, %r28, %r2;
	mov.u32 	%r39, %r4;
$L__BB2_4:
	add.s32 	%r35, %r38, %r5;
	setp.ge.s32 	%p3, %r35, %r26;
	mad.lo.s32 	%r12, %r39, %r27, %r10;
	mul.wide.s32 	%rd23, %r12, 2;
	add.s64 	%rd4, %rd2, %rd23;
	ld.global.u16 	%rs3, [%rd4];
	@%p3 bra 	$L__BB2_6;
	add.s64 	%rd27, %rd4, %rd26;
	ld.global.u16 	%rs10, [%rd27];
	// begin inline asm
	{neg.f16 %rs21,%rs10;
}
	// end inline asm
	bra.uni 	$L__BB2_7;
$L__BB2_6:
	add.s64 	%rd25, %rd4, %rd24;
	ld.global.u16 	%rs21, [%rd25];
$L__BB2_7:
	// begin inline asm
	{mul.f16 %rs11,%rs3,%rs7;
}
	// end inline asm
	// begin inline asm
	{mul.f16 %rs14,%rs21,%rs8;
}
	// end inline asm
	// begin inline asm
	{add.f16 %rs17,%rs11,%rs14;
}
	// end inline asm
	mul.wide.s32 	%rd28, %r12, 2;
	add.s64 	%rd29, %rd1, %rd28;
	st.global.u16 	[%rd29], %rs17;
	add.s32 	%r39, %r39, %r8;
	setp.lt.s32 	%p4, %r39, %r24;
	@%p4 bra 	$L__BB2_4;
$L__BB2_8:
	mov.u32 	%r36, %ntid.x;
	add.s32 	%r38, %r38, %r36;
	setp.lt.s32 	%p5, %r38, %r26;
	@%p5 bra 	$L__BB2_2;
$L__BB2_9:
	setp.le.s32 	%p6, %r25, %r26;
	mov.u32 	%r40, %tid.y;
	setp.ge.s32 	%p7, %r40, %r24;
	or.pred  	%p8, %p6, %p7;
	@%p8 bra 	$L__BB2_15;
	add.s32 	%r16, %r26, %r3;
	mov.u32 	%r17, %ntid.x;
	mov.u32 	%r18, %ntid.y;
$L__BB2_11:
	setp.ge.s32 	%p9, %r16, %r25;
	@%p9 bra 	$L__BB2_14;
	mad.lo.s32 	%r20, %r40, %r27, %r2;
	mov.u32 	%r41, %r16;
$L__BB2_13:
	mad.lo.s32 	%r37, %r41, %r28, %r20;
	mul.wide.s32 	%rd30, %r37, 2;
	add.s64 	%rd31, %rd1, %rd30;
	add.s64 	%rd32, %rd2, %rd30;
	ld.global.u16 	%rs20, [%rd32];
	st.global.u16 	[%rd31], %rs20;
	add.s32 	%r41, %r41, %r17;
	setp.lt.s32 	%p10, %r41, %r25;
	@%p10 bra 	$L__BB2_13;
$L__BB2_14:
	add.s32 	%r40, %r40, %r18;
	setp.lt.s32 	%p11, %r40, %r24;
	@%p11 bra 	$L__BB2_11;
$L__BB2_15:
	ret;

}
	// .globl	rotary_embedding_kernel_bf16
.visible .entry rotary_embedding_kernel_bf16(
	.param .u32 rotary_embedding_kernel_bf16_param_0,
	.param .u32 rotary_embedding_kernel_bf16_param_1,
	.param .u32 rotary_embedding_kernel_bf16_param_2,
	.param .u32 rotary_embedding_kernel_bf16_param_3,
	.param .u32 rotary_embedding_kernel_bf16_param_4,
	.param .u32 rotary_embedding_kernel_bf16_param_5,
	.param .u32 rotary_embedding_kernel_bf16_param_6,
	.param .u64 .ptr .align 1 rotary_embedding_kernel_bf16_param_7,
	.param .u64 .ptr .align 1 rotary_embedding_kernel_bf16_param_8,
	.param .u64 .ptr .align 1 rotary_embedding_kernel_bf16_param_9,
	.param .u64 .ptr .align 1 rotary_embedding_kernel_bf16_param_10,
	.param .u64 .ptr .align 1 rotary_embedding_kernel_bf16_param_11
)
{
	.reg .pred 	%p<12>;
	.reg .b16 	%rs<22>;
	.reg .b32 	%r<42>;
	.reg .b32 	%f<3>;
	.reg .b64 	%rd<36>;

	ld.param.u32 	%r24, [rotary_embedding_kernel_bf16_param_0];
	ld.param.u32 	%r25, [rotary_embedding_kernel_bf16_param_1];
	ld.param.u32 	%r26, [rotary_embedding_kernel_bf16_param_2];
	ld.param.u32 	%r29, [rotary_embedding_kernel_bf16_param_3];
	ld.param.u32 	%r30, [rotary_embedding_kernel_bf16_param_4];
	ld.param.u32 	%r27, [rotary_embedding_kernel_bf16_param_5];
	ld.param.u32 	%r28, [rotary_embedding_kernel_bf16_param_6];
	ld.param.u64 	%rd8, [rotary_embedding_kernel_bf16_param_7];
	ld.param.u64 	%rd9, [rotary_embedding_kernel_bf16_param_10];
	cvta.to.global.u64 	%rd1, %rd9;
	cvta.to.global.u64 	%rd2, %rd8;
	mov.u32 	%r1, %ctaid.y;
	mov.u32 	%r31, %ctaid.x;
	mul.lo.s32 	%r32, %r29, %r31;
	mad.lo.s32 	%r2, %r30, %r1, %r32;
	mov.u32 	%r3, %tid.x;
	setp.ge.s32 	%p1, %r3, %r26;
	@%p1 bra 	$L__BB3_9;
	ld.param.u64 	%rd35, [rotary_embedding_kernel_bf16_param_11];
	cvta.to.global.u64 	%rd10, %rd35;
	mul.wide.u32 	%rd11, %r1, 8;
	add.s64 	%rd3, %rd10, %rd11;
	mov.u32 	%r4, %tid.y;
	shr.u32 	%r5, %r26, 1;
	sub.s32 	%r33, %r5, %r26;
	mul.lo.s32 	%r6, %r28, %r33;
	mul.lo.s32 	%r7, %r28, %r5;
	mov.u32 	%r8, %ntid.y;
	cvt.u64.u32 	%rd15, %r26;
	mul.wide.s32 	%rd26, %r7, 2;
	mul.wide.s32 	%rd24, %r6, 2;
	mov.u32 	%r38, %r3;
$L__BB3_2:
	ld.param.u64 	%rd34, [rotary_embedding_kernel_bf16_param_9];
	ld.param.u64 	%rd33, [rotary_embedding_kernel_bf16_param_8];
	setp.ge.s32 	%p2, %r4, %r24;
	ld.global.u64 	%rd12, [%rd3];
	mov.u32 	%r34, %ctaid.x;
	cvt.u64.u32 	%rd13, %r34;
	add.s64 	%rd14, %rd12, %rd13;
	cvt.s64.s32 	%rd16, %r38;
	mad.lo.s64 	%rd17, %rd14, %rd15, %rd16;
	cvta.to.global.u64 	%rd18, %rd33;
	shl.b64 	%rd19, %rd17, 2;
	add.s64 	%rd20, %rd18, %rd19;
	ld.global.f32 	%f1, [%rd20];
	// begin inline asm
	{  cvt.rn.bf16.f32 %rs7, %f1;}

	// end inline asm
	cvta.to.global.u64 	%rd21, %rd34;
	add.s64 	%rd22, %rd21, %rd19;
	ld.global.f32 	%f2, [%rd22];
	// begin inline asm
	{  cvt.rn.bf16.f32 %rs8, %f2;}

	// end inline asm
	@%p2 bra 	$L__BB3_8;
	mad.lo.s32 	%r10, %r38, %r28, %r2;
	mov.u32 	%r39, %r4;
$L__BB3_4:
	add.s32 	%r35, %r38, %r5;
	setp.ge.s32 	%p3, %r35, %r26;
	mad.lo.s32 	%r12, %r39, %r27, %r10;
	mul.wide.s32 	%rd23, %r12, 2;
	add.s64 	%rd4, %rd2, %rd23;
	ld.global.u16 	%rs3, [%rd4];
	@%p3 bra 	$L__BB3_6;
	add.s64 	%rd27, %rd4, %rd26;
	ld.global.u16 	%rs10, [%rd27];
	// begin inline asm
	{neg.bf16 %rs21,%rs10;
}
	// end inline asm
	bra.uni 	$L__BB3_7;
$L__BB3_6:
	add.s64 	%rd25, %rd4, %rd24;
	ld.global.u16 	%rs21, [%rd25];
$L__BB3_7:
	// begin inline asm
	{ mul.bf16 %rs11,%rs3,%rs7; }

	// end inline asm
	// begin inline asm
	{ mul.bf16 %rs14,%rs21,%rs8; }

	// end inline asm
	// begin inline asm
	{ add.bf16 %rs17,%rs11,%rs14; }

	// end inline asm
	mul.wide.s32 	%rd28, %r12, 2;
	add.s64 	%rd29, %rd1, %rd28;
	st.global.u16 	[%rd29], %rs17;
	add.s32 	%r39, %r39, %r8;
	setp.lt.s32 	%p4, %r39, %r24;
	@%p4 bra 	$L__BB3_4;
$L__BB3_8:
	mov.u32 	%r36, %ntid.x;
	add.s32 	%r38, %r38, %r36;
	setp.lt.s32 	%p5, %r38, %r26;
	@%p5 bra 	$L__BB3_2;
$L__BB3_9:
	setp.le.s32 	%p6, %r25, %r26;
	mov.u32 	%r40, %tid.y;
	setp.ge.s32 	%p7, %r40, %r24;
	or.pred  	%p8, %p6, %p7;
	@%p8 bra 	$L__BB3_15;
	add.s32 	%r16, %r26, %r3;
	mov.u32 	%r17, %ntid.x;
	mov.u32 	%r18, %ntid.y;
$L__BB3_11:
	setp.ge.s32 	%p9, %r16, %r25;
	@%p9 bra 	$L__BB3_14;
	mad.lo.s32 	%r20, %r40, %r27, %r2;
	mov.u32 	%r41, %r16;
$L__BB3_13:
	mad.lo.s32 	%r37, %r41, %r28, %r20;
	mul.wide.s32 	%rd30, %r37, 2;
	add.s64 	%rd31, %rd1, %rd30;
	add.s64 	%rd32, %rd2, %rd30;
	ld.global.u16 	%rs20, [%rd32];
	st.global.u16 	[%rd31], %rs20;
	add.s32 	%r41, %r41, %r17;
	setp.lt.s32 	%p10, %r41, %r25;
	@%p10 bra 	$L__BB3_13;
$L__BB3_14:
	add.s32 	%r40, %r40, %r18;
	setp.lt.s32 	%p11, %r40, %r24;
	@%p11 bra 	$L__BB3_11;
$L__BB3_15:
	ret;

}


// ===== COMPILED SASS (sm_100) =====

	.target	sm_100

	.elftype	@"ET_EXEC"


//--------------------- .note.nv.tkinfo           --------------------------
	.section	.note.nv.tkinfo,"",@"SHT_NOTE"
	.sectionflags	@"SHF_NOTE_NV_TKINFO"
	.tkinfo
        /*0018*/ 	.word	0x00000002
        /*0030*/ 	.string	""
        /*0030*/ 	.string	"ptxas"
        /*0030*/ 	.string	"Cuda compilation tools, release 13.0, V13.0.88"
        /*0030*/ 	.string	"Build cuda_13.0.r13.0/compiler.36424714_0"
        /*0030*/ 	.string	"-arch sm_100 -m 64 "



//--------------------- .note.nv.cuinfo           --------------------------
	.section	.note.nv.cuinfo,"",@"SHT_NOTE"
	.sectionflags	@"SHF_NOTE_NV_CUINFO"
        /*0018*/ 	.short	0x0002
        /*001a*/ 	.short	0x0064
        /*001c*/ 	.short	0x0082
	.zero		2


//--------------------- .nv.info                  --------------------------
	.section	.nv.info,"",@"SHT_CUDA_INFO"
	.align	4


	//----- nvinfo : EIATTR_REGCOUNT
	.align		4
        /*0000*/ 	.byte	0x04, 0x2f
        /*0002*/ 	.short	(.L_1 - .L_0)
	.align		4
.L_0:
        /*0004*/ 	.word	index@(rotary_embedding_kernel_f32)
        /*0008*/ 	.word	0x00000020


	//----- nvinfo : EIATTR_FRAME_SIZE
	.align		4
.L_1:
        /*000c*/ 	.byte	0x04, 0x11
        /*000e*/ 	.short	(.L_3 - .L_2)
	.align		4
.L_2:
        /*0010*/ 	.word	index@(rotary_embedding_kernel_f32)
        /*0014*/ 	.word	0x00000000


	//----- nvinfo : EIATTR_REGCOUNT
	.align		4
.L_3:
        /*0018*/ 	.byte	0x04, 0x2f
        /*001a*/ 	.short	(.L_5 - .L_4)
	.align		4
.L_4:
        /*001c*/ 	.word	index@(rotary_embedding_kernel_f64)
        /*0020*/ 	.word	0x00000020


	//----- nvinfo : EIATTR_FRAME_SIZE
	.align		4
.L_5:
        /*0024*/ 	.byte	0x04, 0x11
        /*0026*/ 	.short	(.L_7 - .L_6)
	.align		4
.L_6:
        /*0028*/ 	.word	index@(rotary_embedding_kernel_f64)
        /*002c*/ 	.word	0x00000000


	//----- nvinfo : EIATTR_REGCOUNT
	.align		4
.L_7:
        /*0030*/ 	.byte	0x04, 0x2f
        /*0032*/ 	.short	(.L_9 - .L_8)
	.align		4
.L_8:
        /*0034*/ 	.word	index@(rotary_embedding_kernel_f16)
        /*0038*/ 	.word	0x0000001e


	//----- nvinfo : EIATTR_FRAME_SIZE
	.align		4
.L_9:
        /*003c*/ 	.byte	0x04, 0x11
        /*003e*/ 	.short	(.L_11 - .L_10)
	.align		4
.L_10:
        /*0040*/ 	.word	index@(rotary_embedding_kernel_f16)
        /*0044*/ 	.word	0x00000000


	//----- nvinfo : EIATTR_REGCOUNT
	.align		4
.L_11:
        /*0048*/ 	.byte	0x04, 0x2f
        /*004a*/ 	.short	(.L_13 - .L_12)
	.align		4
.L_12:
        /*004c*/ 	.word	index@(rotary_embedding_kernel_bf16)
        /*0050*/ 	.word	0x0000001e


	//----- nvinfo : EIATTR_FRAME_SIZE
	.align		4
.L_13:
        /*0054*/ 	.byte	0x04, 0x11
        /*0056*/ 	.short	(.L_15 - .L_14)
	.align		4
.L_14:
        /*0058*/ 	.word	index@(rotary_embedding_kernel_bf16)
        /*005c*/ 	.word	0x00000000


	//----- nvinfo : EIATTR_MIN_STACK_SIZE
	.align		4
.L_15:
        /*0060*/ 	.byte	0x04, 0x12
        /*0062*/ 	.short	(.L_17 - .L_16)
	.align		4
.L_16:
        /*0064*/ 	.word	index@(rotary_embedding_kernel_bf16)
        /*0068*/ 	.word	0x00000000


	//----- nvinfo : EIATTR_MIN_STACK_SIZE
	.align		4
.L_17:
        /*006c*/ 	.byte	0x04, 0x12
        /*006e*/ 	.short	(.L_19 - .L_18)
	.align		4
.L_18:
        /*0070*/ 	.word	index@(rotary_embedding_kernel_f16)
        /*0074*/ 	.word	0x00000000


	//----- nvinfo : EIATTR_MIN_STACK_SIZE
	.align		4
.L_19:
        /*0078*/ 	.byte	0x04, 0x12
        /*007a*/ 	.short	(.L_21 - .L_20)
	.align		4
.L_20:
        /*007c*/ 	.word	index@(rotary_embedding_kernel_f64)
        /*0080*/ 	.word	0x00000000


	//----- nvinfo : EIATTR_MIN_STACK_SIZE
	.align		4
.L_21:
        /*0084*/ 	.byte	0x04, 0x12
        /*0086*/ 	.short	(.L_23 - .L_22)
	.align		4
.L_22:
        /*0088*/ 	.word	index@(rotary_embedding_kernel_f32)
        /*008c*/ 	.word	0x00000000
.L_23:


//--------------------- .nv.compat                --------------------------
	.section	.nv.compat,"",@"SHT_CUDA_COMPAT_INFO"
	.align	4
        /*0000*/ 	.byte	0x02, 0x09, 0x00, 0x00, 0x02, 0x02, 0x01, 0x00, 0x02, 0x05, 0x05, 0x00, 0x03, 0x07, 0x01, 0x01
        /*0010*/ 	.byte	0x02, 0x03, 0x00, 0x00, 0x02, 0x06, 0x01, 0x00, 0x04, 0x0b, 0x08, 0x00, 0x01, 0x00, 0x00, 0x00
        /*0020*/ 	.byte	0x00, 0x00, 0x00, 0x00


//--------------------- .nv.info.rotary_embedding_kernel_bf16 --------------------------
	.section	.nv.info.rotary_embedding_kernel_bf16,"",@"SHT_CUDA_INFO"
	.sectionflags	@""
	.align	4


	//----- nvinfo : EIATTR_CUDA_API_VERSION
	.align		4
        /*0000*/ 	.byte	0x04, 0x37
        /*0002*/ 	.short	(.L_25 - .L_24)
.L_24:
        /*0004*/ 	.word	0x00000082


	//----- nvinfo : EIATTR_KPARAM_INFO
	.align		4
.L_25:
        /*0008*/ 	.byte	0x04, 0x17
        /*000a*/ 	.short	(.L_27 - .L_26)
.L_26:
        /*000c*/ 	.word	0x00000000
        /*0010*/ 	.short	0x000b
        /*0012*/ 	.short	0x0040
        /*0014*/ 	.byte	0x00, 0xf5, 0x21, 0x00


	//----- nvinfo : EIATTR_KPARAM_INFO
	.align		4
.L_27:
        /*0018*/ 	.byte	0x04, 0x17
        /*001a*/ 	.short	(.L_29 - .L_28)
.L_28:
        /*001c*/ 	.word	0x00000000
        /*0020*/ 	.short	0x000a
        /*0022*/ 	.short	0x0038
        /*0024*/ 	.byte	0x00, 0xf5, 0x21, 0x00


	//----- nvinfo : EIATTR_KPARAM_INFO
	.align		4
.L_29:
        /*0028*/ 	.byte	0x04, 0x17
        /*002a*/ 	.short	(.L_31 - .L_30)
.L_30:
        /*002c*/ 	.word	0x00000000
        /*0030*/ 	.short	0x0009
        /*0032*/ 	.short	0x0030
        /*0034*/ 	.byte	0x00, 0xf5, 0x21, 0x00


	//----- nvinfo : EIATTR_KPARAM_INFO
	.align		4
.L_31:
        /*0038*/ 	.byte	0x04, 0x17
        /*003a*/ 	.short	(.L_33 - .L_32)
.L_32:
        /*003c*/ 	.word	0x00000000
        /*0040*/ 	.short	0x0008
        /*0042*/ 	.short	0x0028
        /*0044*/ 	.byte	0x00, 0xf5, 0x21, 0x00


	//----- nvinfo : EIATTR_KPARAM_INFO
	.align		4
.L_33:
        /*0048*/ 	.byte	0x04, 0x17
        /*004a*/ 	.short	(.L_35 - .L_34)
.L_34:
        /*004c*/ 	.word	0x00000000
        /*0050*/ 	.short	0x0007
        /*0052*/ 	.short	0x0020
        /*0054*/ 	.byte	0x00, 0xf5, 0x21, 0x00


	//----- nvinfo : EIATTR_KPARAM_INFO
	.align		4
.L_35:
        /*0058*/ 	.byte	0x04, 0x17
        /*005a*/ 	.short	(.L_37 - .L_36)
.L_36:
        /*005c*/ 	.word	0x00000000
        /*0060*/ 	.short	0x0006
        /*0062*/ 	.short	0x0018
        /*0064*/ 	.byte	0x00, 0xf0, 0x11, 0x00


	//----- nvinfo : EIATTR_KPARAM_INFO
	.align		4
.L_37:
        /*0068*/ 	.byte	0x04, 0x17
        /*006a*/ 	.short	(.L_39 - .L_38)
.L_38:
        /*006c*/ 	.word	0x00000000
        /*0070*/ 	.short	0x0005
        /*0072*/ 	.short	0x0014
        /*0074*/ 	.byte	0x00, 0xf0, 0x11, 0x00


	//----- nvinfo : EIATTR_KPARAM_INFO
	.align		4
.L_39:
        /*0078*/ 	.byte	0x04, 0x17
        /*007a*/ 	.short	(.L_41 - .L_40)
.L_40:
        /*007c*/ 	.word	0x00000000
        /*0080*/ 	.short	0x0004
        /*0082*/ 	.short	0x0010
        /*0084*/ 	.byte	0x00, 0xf0, 0x11, 0x00


	//----- nvinfo : EIATTR_KPARAM_INFO
	.align		4
.L_41:
        /*0088*/ 	.byte	0x04, 0x17
        /*008a*/ 	.short	(.L_43 - .L_42)
.L_42:
        /*008c*/ 	.word	0x00000000
        /*0090*/ 	.short	0x0003
        /*0092*/ 	.short	0x000c
        /*0094*/ 	.byte	0x00, 0xf0, 0x11, 0x00


	//----- nvinfo : EIATTR_KPARAM_INFO
	.align		4
.L_43:
        /*0098*/ 	.byte	0x04, 0x17
        /*009a*/ 	.short	(.L_45 - .L_44)
.L_44:
        /*009c*/ 	.word	0x00000000
        /*00a0*/ 	.short	0x0002
        /*00a2*/ 	.short	0x0008
        /*00a4*/ 	.byte	0x00, 0xf0, 0x11, 0x00


	//----- nvinfo : EIATTR_KPARAM_INFO
	.align		4
.L_45:
        /*00a8*/ 	.byte	0x04, 0x17
        /*00aa*/ 	.short	(.L_47 - .L_46)
.L_46:
        /*00ac*/ 	.word	0x00000000
        /*00b0*/ 	.short	0x0001
        /*00b2*/ 	.short	0x0004
        /*00b4*/ 	.byte	0x00, 0xf0, 0x11, 0x00


	//----- nvinfo : EIATTR_KPARAM_INFO
	.align		4
.L_47:
        /*00b8*/ 	.byte	0x04, 0x17
        /*00ba*/ 	.short	(.L_49 - .L_48)
.L_48:
        /*00bc*/ 	.word	0x00000000
        /*00c0*/ 	.short	0x0000
        /*00c2*/ 	.short	0x0000
        /*00c4*/ 	.byte	0x00, 0xf0, 0x11, 0x00


	//----- nvinfo : EIATTR_SPARSE_MMA_MASK
	.align		4
.L_49:
        /*00c8*/ 	.byte	0x03, 0x50
        /*00ca*/ 	.short	0x0000


	//----- nvinfo : EIATTR_MAXREG_COUNT
	.align		4
        /*00cc*/ 	.byte	0x03, 0x1b
        /*00ce*/ 	.short	0x00ff


	//----- nvinfo : EIATTR_MERCURY_ISA_VERSION
	.align		4
        /*00d0*/ 	.byte	0x03, 0x5f
        /*00d2*/ 	.short	0x0101


	//----- nvinfo : EIATTR_VRC_CTA_INIT_COUNT
	.align		4
        /*00d4*/ 	.byte	0x02, 0x4a
	.zero		1
	.zero		1


	//----- nvinfo : EIATTR_EXIT_INSTR_OFFSETS
	.align		4
        /*00d8*/ 	.byte	0x04, 0x1c
        /*00da*/ 	.short	(.L_51 - .L_50)


	//   ....[0]....
.L_50:
        /*00dc*/ 	.word	0x00000560


	//   ....[1]....
        /*00e0*/ 	.word	0x00000710


	//----- nvinfo : EIATTR_CRS_STACK_SIZE
	.align		4
.L_51:
        /*00e4*/ 	.byte	0x04, 0x1e
        /*00e6*/ 	.short	(.L_53 - .L_52)
.L_52:
        /*00e8*/ 	.word	0x00000000


	//----- nvinfo : EIATTR_CBANK_PARAM_SIZE
	.align		4
.L_53:
        /*00ec*/ 	.byte	0x03, 0x19
        /*00ee*/ 	.short	0x0048


	//----- nvinfo : EIATTR_PARAM_CBANK
	.align		4
        /*00f0*/ 	.byte	0x04, 0x0a
        /*00f2*/ 	.short	(.L_55 - .L_54)
	.align		4
.L_54:
        /*00f4*/ 	.word	index@(.nv.constant0.rotary_embedding_kernel_bf16)
        /*00f8*/ 	.short	0x0380
        /*00fa*/ 	.short	0x0048


	//----- nvinfo : EIATTR_SW_WAR
	.align		4
.L_55:
        /*00fc*/ 	.byte	0x04, 0x36
        /*00fe*/ 	.short	(.L_57 - .L_56)
.L_56:
        /*0100*/ 	.word	0x00000008
.L_57:


//--------------------- .nv.info.rotary_embedding_kernel_f16 --------------------------
	.section	.nv.info.rotary_embedding_kernel_f16,"",@"SHT_CUDA_INFO"
	.sectionflags	@""
	.align	4


	//----- nvinfo : EIATTR_CUDA_API_VERSION
	.align		4
        /*0000*/ 	.byte	0x04, 0x37
        /*0002*/ 	.short	(.L_59 - .L_58)
.L_58:
        /*0004*/ 	.word	0x00000082


	//----- nvinfo : EIATTR_KPARAM_INFO
	.align		4
.L_59:
        /*0008*/ 	.byte	0x04, 0x17
        /*000a*/ 	.short	(.L_61 - .L_60)
.L_60:
        /*000c*/ 	.word	0x00000000
        /*0010*/ 	.short	0x000b
        /*0012*/ 	.short	0x0040
        /*0014*/ 	.byte	0x00, 0xf5, 0x21, 0x00


	//----- nvinfo : EIATTR_KPARAM_INFO
	.align		4
.L_61:
        /*0018*/ 	.byte	0x04, 0x17
        /*001a*/ 	.short	(.L_63 - .L_62)
.L_62:
        /*001c*/ 	.word	0x00000000
        /*0020*/ 	.short	0x000a
        /*0022*/ 	.short	0x0038
        /*0024*/ 	.byte	0x00, 0xf5, 0x21, 0x00


	//----- nvinfo : EIATTR_KPARAM_INFO
	.align		4
.L_63:
        /*0028*/ 	.byte	0x04, 0x17
        /*002a*/ 	.short	(.L_65 - .L_64)
.L_64:
        /*002c*/ 	.word	0x00000000
        /*0030*/ 	.short	0x0009
        /*0032*/ 	.short	0x0030
        /*0034*/ 	.byte	0x00, 0xf5, 0x21, 0x00


	//----- nvinfo : EIATTR_KPARAM_INFO
	.align		4
.L_65:
        /*0038*/ 	.byte	0x04, 0x17
        /*003a*/ 	.short	(.L_67 - .L_66)
.L_66:
        /*003c*/ 	.word	0x00000000
        /*0040*/ 	.short	0x0008
        /*0042*/ 	.short	0x0028
        /*0044*/ 	.byte	0x00, 0xf5, 0x21, 0x00


	//----- nvinfo : EIATTR_KPARAM_INFO
	.align		4
.L_67:
        /*0048*/ 	.byte	0x04, 0x17
        /*004a*/ 	.short	(.L_69 - .L_68)
.L_68:
        /*004c*/ 	.word	0x00000000
        /*0050*/ 	.short	0x0007
        /*0052*/ 	.short	0x0020
        /*0054*/ 	.byte	0x00, 0xf5, 0x21, 0x00


	//----- nvinfo : EIATTR_KPARAM_INFO
	.align		4
.L_69:
        /*0058*/ 	.byte	0x04, 0x17
        /*005a*/ 	.short	(.L_71 - .L_70)
.L_70:
        /*005c*/ 	.word	0x00000000
        /*0060*/ 	.short	0x0006
        /*0062*/ 	.short	0x0018
        /*0064*/ 	.byte	0x00, 0xf0, 0x11, 0x00


	//----- nvinfo : EIATTR_KPARAM_INFO
	.align		4
.L_71:
        /*0068*/ 	.byte	0x04, 0x17
        /*006a*/ 	.short	(.L_73 - .L_72)
.L_72:
        /*006c*/ 	.word	0x00000000
        /*0070*/ 	.short	0x0005
        /*0072*/ 	.short	0x0014
        /*0074*/ 	.byte	0x00, 0xf0, 0x11, 0x00


	//----- nvinfo : EIATTR_KPARAM_INFO
	.align		4
.L_73:
        /*0078*/ 	.byte	0x04, 0x17
        /*007a*/ 	.short	(.L_75 - .L_74)
.L_74:
        /*007c*/ 	.word	0x00000000
        /*0080*/ 	.short	0x0004
        /*0082*/ 	.short	0x0010
        /*0084*/ 	.byte	0x00, 0xf0, 0x11, 0x00


	//----- nvinfo : EIATTR_KPARAM_INFO
	.align		4
.L_75:
        /*0088*/ 	.byte	0x04, 0x17
        /*008a*/ 	.short	(.L_77 - .L_76)
.L_76:
        /*008c*/ 	.word	0x00000000
        /*0090*/ 	.short	0x0003
        /*0092*/ 	.short	0x000c
        /*0094*/ 	.byte	0x00, 0xf0, 0x11, 0x00


	//----- nvinfo : EIATTR_KPARAM_INFO
	.align		4
.L_77:
        /*0098*/ 	.byte	0x04, 0x17
        /*009a*/ 	.short	(.L_79 - .L_78)
.L_78:
        /*009c*/ 	.word	0x00000000
        /*00a0*/ 	.short	0x0002
        /*00a2*/ 	.short	0x0008
        /*00a4*/ 	.byte	0x00, 0xf0, 0x11, 0x00


	//----- nvinfo : EIATTR_KPARAM_INFO
	.align		4
.L_79:
        /*00a8*/ 	.byte	0x04, 0x17
        /*00aa*/ 	.short	(.L_81 - .L_80)
.L_80:
        /*00ac*/ 	.word	0x00000000
        /*00b0*/ 	.short	0x0001
        /*00b2*/ 	.short	0x0004
        /*00b4*/ 	.byte	0x00, 0xf0, 0x11, 0x00


	//----- nvinfo : EIATTR_KPARAM_INFO
	.align		4
.L_81:
        /*00b8*/ 	.byte	0x04, 0x17
        /*00ba*/ 	.short	(.L_83 - .L_82)
.L_82:
        /*00bc*/ 	.word	0x00000000
        /*00c0*/ 	.short	0x0000
        /*00c2*/ 	.short	0x0000
        /*00c4*/ 	.byte	0x00, 0xf0, 0x11, 0x00


	//----- nvinfo : EIATTR_SPARSE_MMA_MASK
	.align		4
.L_83:
        /*00c8*/ 	.byte	0x03, 0x50
        /*00ca*/ 	.short	0x0000


	//----- nvinfo : EIATTR_MAXREG_COUNT
	.align		4
        /*00cc*/ 	.byte	0x03, 0x1b
        /*00ce*/ 	.short	0x00ff


	//----- nvinfo : EIATTR_MERCURY_ISA_VERSION
	.align		4
        /*00d0*/ 	.byte	0x03, 0x5f
        /*00d2*/ 	.short	0x0101


	//----- nvinfo : EIATTR_VRC_CTA_INIT_COUNT
	.align		4
        /*00d4*/ 	.byte	0x02, 0x4a
	.zero		1
	.zero		1


	//----- nvinfo : EIATTR_EXIT_INSTR_OFFSETS
	.align		4
        /*00d8*/ 	.byte	0x04, 0x1c
        /*00da*/ 	.short	(.L_85 - .L_84)


	//   ....[0]....
.L_84:
        /*00dc*/ 	.word	0x00000560


	//   ....[1]....
        /*00e0*/ 	.word	0x00000710


	//----- nvinfo : EIATTR_CRS_STACK_SIZE
	.align		4
.L_85:
        /*00e4*/ 	.byte	0x04, 0x1e
        /*00e6*/ 	.short	(.L_87 - .L_86)
.L_86:
        /*00e8*/ 	.word	0x00000000


	//----- nvinfo : EIATTR_CBANK_PARAM_SIZE
	.align		4
.L_87:
        /*00ec*/ 	.byte	0x03, 0x19
        /*00ee*/ 	.short	0x0048


	//----- nvinfo : EIATTR_PARAM_CBANK
	.align		4
        /*00f0*/ 	.byte	0x04, 0x0a
        /*00f2*/ 	.short	(.L_89 - .L_88)
	.align		4
.L_88:
        /*00f4*/ 	.word	index@(.nv.constant0.rotary_embedding_kernel_f16)
        /*00f8*/ 	.short	0x0380
        /*00fa*/ 	.short	0x0048


	//----- nvinfo : EIATTR_SW_WAR
	.align		4
.L_89:
        /*00fc*/ 	.byte	0x04, 0x36
        /*00fe*/ 	.short	(.L_91 - .L_90)
.L_90:
        /*0100*/ 	.word	0x00000008
.L_91:


//--------------------- .nv.info.rotary_embedding_kernel_f64 --------------------------
	.section	.nv.info.rotary_embedding_kernel_f64,"",@"SHT_CUDA_INFO"
	.sectionflags	@""
	.align	4


	//----- nvinfo : EIATTR_CUDA_API_VERSION
	.align		4
        /*0000*/ 	.byte	0x04, 0x37
        /*0002*/ 	.short	(.L_93 - .L_92)
.L_92:
        /*0004*/ 	.word	0x00000082


	//----- nvinfo : EIATTR_KPARAM_INFO
	.align		4
.L_93:
        /*0008*/ 	.byte	0x04, 0x17
        /*000a*/ 	.short	(.L_95 - .L_94)
.L_94:
        /*000c*/ 	.word	0x00000000
        /*0010*/ 	.short	0x000b
        /*0012*/ 	.short	0x0040
        /*0014*/ 	.byte	0x00, 0xf5, 0x21, 0x00


	//----- nvinfo : EIATTR_KPARAM_INFO
	.align		4
.L_95:
        /*0018*/ 	.byte	0x04, 0x17
        /*001a*/ 	.short	(.L_97 - .L_96)
.L_96:
        /*001c*/ 	.word	0x00000000
        /*0020*/ 	.short	0x000a
        /*0022*/ 	.short	0x0038
        /*0024*/ 	.byte	0x00, 0xf5, 0x21, 0x00


	//----- nvinfo : EIATTR_KPARAM_INFO
	.align		4
.L_97:
        /*0028*/ 	.byte	0x04, 0x17
        /*002a*/ 	.short	(.L_99 - .L_98)
.L_98:
        /*002c*/ 	.word	0x00000000
        /*0030*/ 	.short	0x0009
        /*0032*/ 	.short	0x0030
        /*0034*/ 	.byte	0x00, 0xf5, 0x21, 0x00


	//----- nvinfo : EIATTR_KPARAM_INFO
	.align		4
.L_99:
        /*0038*/ 	.byte	0x04, 0x17
        /*003a*/ 	.short	(.L_101 - .L_100)
.L_100:
        /*003c*/ 	.word	0x00000000
        /*0040*/ 	.short	0x0008
        /*0042*/ 	.short	0x0028
        /*0044*/ 	.byte	0x00, 0xf5, 0x21, 0x00


	//----- nvinfo : EIATTR_KPARAM_INFO
	.align		4
.L_101:
        /*0048*/ 	.byte	0x04, 0x17
        /*004a*/ 	.short	(.L_103 - .L_102)
.L_102:
        /*004c*/ 	.word	0x00000000
        /*0050*/ 	.short	0x0007
        /*0052*/ 	.short	0x0020
        /*0054*/ 	.byte	0x00, 0xf5, 0x21, 0x00


	//----- nvinfo : EIATTR_KPARAM_INFO
	.align		4
.L_103:
        /*0058*/ 	.byte	0x04, 0x17
        /*005a*/ 	.short	(.L_105 - .L_104)
.L_104:
        /*005c*/ 	.word	0x00000000
        /*0060*/ 	.short	0x0006
        /*0062*/ 	.short	0x0018
        /*0064*/ 	.byte	0x00, 0xf0, 0x11, 0x00


	//----- nvinfo : EIATTR_KPARAM_INFO
	.align		4
.L_105:
        /*0068*/ 	.byte	0x04, 0x17
        /*006a*/ 	.short	(.L_107 - .L_106)
.L_106:
        /*006c*/ 	.word	0x00000000
        /*0070*/ 	.short	0x0005
        /*0072*/ 	.short	0x0014
        /*0074*/ 	.byte	0x00, 0xf0, 0x11, 0x00


	//----- nvinfo : EIATTR_KPARAM_INFO
	.align		4
.L_107:
        /*0078*/ 	.byte	0x04, 0x17
        /*007a*/ 	.short	(.L_109 - .L_108)
.L_108:
        /*007c*/ 	.word	0x00000000
        /*0080*/ 	.short	0x0004
        /*0082*/ 	.short	0x0010
        /*0084*/ 	.byte	0x00, 0xf0, 0x11, 0x00


	//----- nvinfo : EIATTR_KPARAM_INFO
	.align		4
.L_109:
        /*0088*/ 	.byte	0x04, 0x17
        /*008a*/ 	.short	(.L_111 - .L_110)
.L_110:
        /*008c*/ 	.word	0x00000000
        /*0090*/ 	.short	0x0003
        /*0092*/ 	.short	0x000c
        /*0094*/ 	.byte	0x00, 0xf0, 0x11, 0x00


	//----- nvinfo : EIATTR_KPARAM_INFO
	.align		4
.L_111:
        /*0098*/ 	.byte	0x04, 0x17
        /*009a*/ 	.short	(.L_113 - .L_112)
.L_112:
        /*009c*/ 	.word	0x00000000
        /*00a0*/ 	.short	0x0002
        /*00a2*/ 	.short	0x0008
        /*00a4*/ 	.byte	0x00, 0xf0, 0x11, 0x00


	//----- nvinfo : EIATTR_KPARAM_INFO
	.align		4
.L_113:
        /*00a8*/ 	.byte	0x04, 0x17
        /*00aa*/ 	.short	(.L_115 - .L_114)
.L_114:
        /*00ac*/ 	.word	0x00000000
        /*00b0*/ 	.short	0x0001
        /*00b2*/ 	.short	0x0004
        /*00b4*/ 	.byte	0x00, 0xf0, 0x11, 0x00


	//----- nvinfo : EIATTR_KPARAM_INFO
	.align		4
.L_115:
        /*00b8*/ 	.byte	0x04, 0x17
        /*00ba*/ 	.short	(.L_117 - .L_116)
.L_116:
        /*00bc*/ 	.word	0x00000000
        /*00c0*/ 	.short	0x0000
        /*00c2*/ 	.short	0x0000
        /*00c4*/ 	.byte	0x00, 0xf0, 0x11, 0x00


	//----- nvinfo : EIATTR_SPARSE_MMA_MASK
	.align		4
.L_117:
        /*00c8*/ 	.byte	0x03, 0x50
        /*00ca*/ 	.short	0x0000


	//----- nvinfo : EIATTR_MAXREG_COUNT
	.align		4
        /*00cc*/ 	.byte	0x03, 0x1b
        /*00ce*/ 	.short	0x00ff


	//----- nvinfo : EIATTR_MERCURY_ISA_VERSION
	.align		4
        /*00d0*/ 	.byte	0x03, 0x5f
        /*00d2*/ 	.short	0x0101


	//----- nvinfo : EIATTR_VRC_CTA_INIT_COUNT
	.align		4
        /*00d4*/ 	.byte	0x02, 0x4a
	.zero		1
	.zero		1


	//----- nvinfo : EIATTR_EXIT_INSTR_OFFSETS
	.align		4
        /*00d8*/ 	.byte	0x04, 0x1c
        /*00da*/ 	.short	(.L_119 - .L_118)


	//   ....[0]....
.L_118:
        /*00dc*/ 	.word	0x00000540


	//   ....[1]....
        /*00e0*/ 	.word	0x000006f0


	//----- nvinfo : EIATTR_CRS_STACK_SIZE
	.align		4
.L_119:
        /*00e4*/ 	.byte	0x04, 0x1e
        /*00e6*/ 	.short	(.L_121 - .L_120)
.L_120:
        /*00e8*/ 	.word	0x00000000


	//----- nvinfo : EIATTR_CBANK_PARAM_SIZE
	.align		4
.L_121:
        /*00ec*/ 	.byte	0x03, 0x19
        /*00ee*/ 	.short	0x0048


	//----- nvinfo : EIATTR_PARAM_CBANK
	.align		4
        /*00f0*/ 	.byte	0x04, 0x0a
        /*00f2*/ 	.short	(.L_123 - .L_122)
	.align		4
.L_122:
        /*00f4*/ 	.word	index@(.nv.constant0.rotary_embedding_kernel_f64)
        /*00f8*/ 	.short	0x0380
        /*00fa*/ 	.short	0x0048


	//----- nvinfo : EIATTR_SW_WAR
	.align		4
.L_123:
        /*00fc*/ 	.byte	0x04, 0x36
        /*00fe*/ 	.short	(.L_125 - .L_124)
.L_124:
        /*0100*/ 	.word	0x00000008
.L_125:


//--------------------- .nv.info.rotary_embedding_kernel_f32 --------------------------
	.section	.nv.info.rotary_embedding_kernel_f32,"",@"SHT_CUDA_INFO"
	.sectionflags	@""
	.align	4


	//----- nvinfo : EIATTR_CUDA_API_VERSION
	.align		4
        /*0000*/ 	.byte	0x04, 0x37
        /*0002*/ 	.short	(.L_127 - .L_126)
.L_126:
        /*0004*/ 	.word	0x00000082


	//----- nvinfo : EIATTR_KPARAM_INFO
	.align		4
.L_127:
        /*0008*/ 	.byte	0x04, 0x17
        /*000a*/ 	.short	(.L_129 - .L_128)
.L_128:
        /*000c*/ 	.word	0x00000000
        /*0010*/ 	.short	0x000b
        /*0012*/ 	.short	0x0040
        /*0014*/ 	.byte	0x00, 0xf5, 0x21, 0x00


	//----- nvinfo : EIATTR_KPARAM_INFO
	.align		4
.L_129:
        /*0018*/ 	.byte	0x04, 0x17
        /*001a*/ 	.short	(.L_131 - .L_130)
.L_130:
        /*001c*/ 	.word	0x00000000
        /*0020*/ 	.short	0x000a
        /*0022*/ 	.short	0x0038
        /*0024*/ 	.byte	0x00, 0xf5, 0x21, 0x00


	//----- nvinfo : EIATTR_KPARAM_INFO
	.align		4
.L_131:
        /*0028*/ 	.byte	0x04, 0x17
        /*002a*/ 	.short	(.L_133 - .L_132)
.L_132:
        /*002c*/ 	.word	0x00000000
        /*0030*/ 	.short	0x0009
        /*0032*/ 	.short	0x0030
        /*0034*/ 	.byte	0x00, 0xf5, 0x21, 0x00


	//----- nvinfo : EIATTR_KPARAM_INFO
	.align		4
.L_133:
        /*0038*/ 	.byte	0x04, 0x17
        /*003a*/ 	.short	(.L_135 - .L_134)
.L_134:
        /*003c*/ 	.word	0x00000000
        /*0040*/ 	.short	0x0008
        /*0042*/ 	.short	0x0028
        /*0044*/ 	.byte	0x00, 0xf5, 0x21, 0x00


	//----- nvinfo : EIATTR_KPARAM_INFO
	.align		4
.L_135:
        /*0048*/ 	.byte	0x04, 0x17
        /*004a*/ 	.short	(.L_137 - .L_136)
.L_136:
        /*004c*/ 	.word	0x00000000
        /*0050*/ 	.short	0x0007
        /*0052*/ 	.short	0x0020
        /*0054*/ 	.byte	0x00, 0xf5, 0x21, 0x00


	//----- nvinfo : EIATTR_KPARAM_INFO
	.align		4
.L_137:
        /*0058*/ 	.byte	0x04, 0x17
        /*005a*/ 	.short	(.L_139 - .L_138)
.L_138:
        /*005c*/ 	.word	0x00000000
        /*0060*/ 	.short	0x0006
        /*0062*/ 	.short	0x0018
        /*0064*/ 	.byte	0x00, 0xf0, 0x11, 0x00


	//----- nvinfo : EIATTR_KPARAM_INFO
	.align		4
.L_139:
        /*0068*/ 	.byte	0x04, 0x17
        /*006a*/ 	.short	(.L_141 - .L_140)
.L_140:
        /*006c*/ 	.word	0x00000000
        /*0070*/ 	.short	0x0005
        /*0072*/ 	.short	0x0014
        /*0074*/ 	.byte	0x00, 0xf0, 0x11, 0x00


	//----- nvinfo : EIATTR_KPARAM_INFO
	.align		4
.L_141:
        /*0078*/ 	.byte	0x04, 0x17
        /*007a*/ 	.short	(.L_143 - .L_142)
.L_142:
        /*007c*/ 	.word	0x00000000
        /*0080*/ 	.short	0x0004
        /*0082*/ 	.short	0x0010
        /*0084*/ 	.byte	0x00, 0xf0, 0x11, 0x00


	//----- nvinfo : EIATTR_KPARAM_INFO
	.align		4
.L_143:
        /*0088*/ 	.byte	0x04, 0x17
        /*008a*/ 	.short	(.L_145 - .L_144)
.L_144:
        /*008c*/ 	.word	0x00000000
        /*0090*/ 	.short	0x0003
        /*0092*/ 	.short	0x000c
        /*0094*/ 	.byte	0x00, 0xf0, 0x11, 0x00


	//----- nvinfo : EIATTR_KPARAM_INFO
	.align		4
.L_145:
        /*0098*/ 	.byte	0x04, 0x17
        /*009a*/ 	.short	(.L_147 - .L_146)
.L_146:
        /*009c*/ 	.word	0x00000000
        /*00a0*/ 	.short	0x0002
        /*00a2*/ 	.short	0x0008
        /*00a4*/ 	.byte	0x00, 0xf0, 0x11, 0x00


	//----- nvinfo : EIATTR_KPARAM_INFO
	.align		4
.L_147:
        /*00a8*/ 	.byte	0x04, 0x17
        /*00aa*/ 	.short	(.L_149 - .L_148)
.L_148:
        /*00ac*/ 	.word	0x00000000
        /*00b0*/ 	.short	0x0001
        /*00b2*/ 	.short	0x0004
        /*00b4*/ 	.byte	0x00, 0xf0, 0x11, 0x00


	//----- nvinfo : EIATTR_KPARAM_INFO
	.align		4
.L_149:
        /*00b8*/ 	.byte	0x04, 0x17
        /*00ba*/ 	.short	(.L_151 - .L_150)
.L_150:
        /*00bc*/ 	.word	0x00000000
        /*00c0*/ 	.short	0x0000
        /*00c2*/ 	.short	0x0000
        /*00c4*/ 	.byte	0x00, 0xf0, 0x11, 0x00


	//----- nvinfo : EIATTR_SPARSE_MMA_MASK
	.align		4
.L_151:
        /*00c8*/ 	.byte	0x03, 0x50
        /*00ca*/ 	.short	0x0000


	//----- nvinfo : EIATTR_MAXREG_COUNT
	.align		4
        /*00cc*/ 	.byte	0x03, 0x1b
        /*00ce*/ 	.short	0x00ff


	//----- nvinfo : EIATTR_MERCURY_ISA_VERSION
	.align		4
        /*00d0*/ 	.byte	0x03, 0x5f
        /*00d2*/ 	.short	0x0101


	//----- nvinfo : EIATTR_VRC_CTA_INIT_COUNT
	.align		4
        /*00d4*/ 	.byte	0x02, 0x4a
	.zero		1
	.zero		1


	//----- nvinfo : EIATTR_EXIT_INSTR_OFFSETS
	.align		4
        /*00d8*/ 	.byte	0x04, 0x1c
        /*00da*/ 	.short	(.L_153 - .L_152)


	//   ....[0]....
.L_152:
        /*00dc*/ 	.word	0x00000530


	//   ....[1]....
        /*00e0*/ 	.word	0x000006e0


	//----- nvinfo : EIATTR_CRS_STACK_SIZE
	.align		4
.L_153:
        /*00e4*/ 	.byte	0x04, 0x1e
        /*00e6*/ 	.short	(.L_155 - .L_154)
.L_154:
        /*00e8*/ 	.word	0x00000000


	//----- nvinfo : EIATTR_CBANK_PARAM_SIZE
	.align		4
.L_155:
        /*00ec*/ 	.byte	0x03, 0x19
        /*00ee*/ 	.short	0x0048


	//----- nvinfo : EIATTR_PARAM_CBANK
	.align		4
        /*00f0*/ 	.byte	0x04, 0x0a
        /*00f2*/ 	.short	(.L_157 - .L_156)
	.align		4
.L_156:
        /*00f4*/ 	.word	index@(.nv.constant0.rotary_embedding_kernel_f32)
        /*00f8*/ 	.short	0x0380
        /*00fa*/ 	.short	0x0048


	//----- nvinfo : EIATTR_SW_WAR
	.align		4
.L_157:
        /*00fc*/ 	.byte	0x04, 0x36
        /*00fe*/ 	.short	(.L_159 - .L_158)
.L_158:
        /*0100*/ 	.word	0x00000008
.L_159:


//--------------------- .nv.callgraph             --------------------------
	.section	.nv.callgraph,"",@"SHT_CUDA_CALLGRAPH"
	.align	4
	.sectionentsize	8
	.align		4
        /*0000*/ 	.word	0x00000000
	.align		4
        /*0004*/ 	.word	0xffffffff
	.align		4
        /*0008*/ 	.word	0x00000000
	.align		4
        /*000c*/ 	.word	0xfffffffe
	.align		4
        /*0010*/ 	.word	0x00000000
	.align		4
        /*0014*/ 	.word	0xfffffffd
	.align		4
        /*0018*/ 	.word	0x00000000
	.align		4
        /*001c*/ 	.word	0xfffffffc


//--------------------- .text.rotary_embedding_kernel_bf16 --------------------------
	.section	.text.rotary_embedding_kernel_bf16,"ax",@progbits
	.align	128
        .global         rotary_embedding_kernel_bf16
        .type           rotary_embedding_kernel_bf16,@function
        .size           rotary_embedding_kernel_bf16,(.L_x_44 - rotary_embedding_kernel_bf16)
        .other          rotary_embedding_kernel_bf16,@"STO_CUDA_ENTRY STV_DEFAULT"
rotary_embedding_kernel_bf16:
.text.rotary_embedding_kernel_bf16:
[----:B------:R-:W-:Y:S01]  /*0000*/  LDC R1, c[0x0][0x37c] ;  /* 0x0000df00ff017b82 */ /* 0x000fe20000000800 */
[----:B------:R-:W0:Y:S01]  /*0010*/  S2R R0, SR_TID.X ;  /* 0x0000000000007919 */ /* 0x000e220000002100 */
[----:B------:R-:W1:Y:S06]  /*0020*/  LDCU.64 UR8, c[0x0][0x388] ;  /* 0x00007100ff0877ac */ /* 0x000e6c0008000a00 */
[----:B------:R-:W2:Y:S01]  /*0030*/  S2UR UR4, SR_CTAID.X ;  /* 0x00000000000479c3 */ /* 0x000ea20000002500 */
[----:B------:R-:W-:Y:S01]  /*0040*/  BSSY.RECONVERGENT B0, `(.L_x_0) ;  /* 0x000004d000007945 */ /* 0x000fe20003800200 */
[----:B------:R-:W3:Y:S01]  /*0050*/  S2R R5, SR_CTAID.Y ;  /* 0x0000000000057919 */ /* 0x000ee20000002600 */
[----:B------:R-:W4:Y:S01]  /*0060*/  LDCU.64 UR6, c[0x0][0x358] ;  /* 0x00006b00ff0677ac */ /* 0x000f220008000a00 */
[----:B------:R-:W0:Y:S04]  /*0070*/  LDCU UR12, c[0x0][0x380] ;  /* 0x00007000ff0c77ac */ /* 0x000e280008000800 */
[----:B------:R-:W3:Y:S01]  /*0080*/  LDC R16, c[0x0][0x390] ;  /* 0x0000e400ff107b82 */ /* 0x000ee20000000800 */
[----:B------:R-:W3:Y:S01]  /*0090*/  LDCU UR10, c[0x0][0x394] ;  /* 0x00007280ff0a77ac */ /* 0x000ee20008000800 */
[----:B-1----:R-:W-:Y:S01]  /*00a0*/  IMAD.U32 R7, RZ, RZ, UR8 ;  /* 0x00000008ff077e24 */ /* 0x002fe2000f8e00ff */
[----:B--2---:R-:W-:-:S04]  /*00b0*/  UIMAD UR4, UR4, UR9, URZ ;  /* 0x00000009040472a4 */ /* 0x004fc8000f8e02ff */
[----:B0-----:R-:W-:Y:S02]  /*00c0*/  ISETP.GE.AND P0, PT, R0, R7, PT ;  /* 0x000000070000720c */ /* 0x001fe40003f06270 */
[----:B---3--:R-:W-:-:S11]  /*00d0*/  IMAD R16, R5, R16, UR4 ;  /* 0x0000000405107e24 */ /* 0x008fd6000f8e0210 */
[----:B----4-:R-:W-:Y:S05]  /*00e0*/  @P0 BRA `(.L_x_1) ;  /* 0x0000000400080947 */ /* 0x010fea0003800000 */
[----:B------:R-:W0:Y:S01]  /*00f0*/  LDC.64 R2, c[0x0][0x3c0] ;  /* 0x0000f000ff027b82 */ /* 0x000e220000000a00 */
[----:B------:R-:W1:Y:S01]  /*0100*/  S2R R17, SR_TID.Y ;  /* 0x0000000000117919 */ /* 0x000e620000002200 */
[----:B------:R-:W2:Y:S01]  /*0110*/  LDCU UR4, c[0x0][0x398] ;  /* 0x00007300ff0477ac */ /* 0x000ea20008000800 */
[----:B------:R-:W-:Y:S02]  /*0120*/  SHF.R.U32.HI R19, RZ, 0x1, R7 ;  /* 0x00000001ff137819 */ /* 0x000fe40000011607 */
[----:B------:R-:W-:-:S03]  /*0130*/  MOV R20, R0 ;  /* 0x0000000000147202 */ /* 0x000fc60000000f00 */
[----:B------:R-:W3:Y:S01]  /*0140*/  LDC R18, c[0x0][0x364] ;  /* 0x0000d900ff127b82 */ /* 0x000ee20000000800 */
[C---:B------:R-:W-:Y:S02]  /*0150*/  IMAD.IADD R23, R19.reuse, 0x1, -R7 ;  /* 0x0000000113177824 */ /* 0x040fe400078e0a07 */
[----:B--2---:R-:W-:Y:S02]  /*0160*/  IMAD R21, R19, UR4, RZ ;  /* 0x0000000413157c24 */ /* 0x004fe4000f8e02ff */
[----:B------:R-:W-:Y:S02]  /*0170*/  IMAD R23, R23, UR4, RZ ;  /* 0x0000000417177c24 */ /* 0x000fe4000f8e02ff */
[----:B01----:R-:W-:-:S07]  /*0180*/  IMAD.WIDE.U32 R2, R5, 0x8, R2 ;  /* 0x0000000805027825 */ /* 0x003fce00078e0002 */
.L_x_5:
[----:B0-----:R-:W0:Y:S01]  /*0190*/  LDCU UR4, c[0x0][0x380] ;  /* 0x00007000ff0477ac */ /* 0x001e220008000800 */
[----:B------:R-:W-:Y:S01]  /*01a0*/  BSSY.RECONVERGENT B1, `(.L_x_2) ;  /* 0x0000030000017945 */ /* 0x000fe20003800200 */
[----:B0-----:R-:W-:-:S13]  /*01b0*/  ISETP.GE.AND P0, PT, R17, UR4, PT ;  /* 0x0000000411007c0c */ /* 0x001fda000bf06270 */
[----:B------:R-:W-:Y:S05]  /*01c0*/  @P0 BRA `(.L_x_3) ;  /* 0x0000000000b40947 */ /* 0x000fea0003800000 */
[----:B------:R-:W2:Y:S01]  /*01d0*/  LDG.E.64 R4, desc[UR6][R2.64] ;  /* 0x0000000602047981 */ /* 0x000ea2000c1e1b00 */
[----:B------:R-:W2:Y:S01]  /*01e0*/  S2UR UR8, SR_CTAID.X ;  /* 0x00000000000879c3 */ /* 0x000ea20000002500 */
[----:B------:R-:W0:Y:S01]  /*01f0*/  LDCU UR11, c[0x0][0x388] ;  /* 0x00007100ff0b77ac */ /* 0x000e220008000800 */
[----:B------:R-:W-:Y:S02]  /*0200*/  SHF.R.S32.HI R7, RZ, 0x1f, R20 ;  /* 0x0000001fff077819 */ /* 0x000fe40000011414 */
[----:B------:R-:W-:Y:S01]  /*0210*/  MOV R6, R20 ;  /* 0x0000001400067202 */ /* 0x000fe20000000f00 */
[----:B------:R-:W1:Y:S01]  /*0220*/  LDCU.64 UR4, c[0x0][0x3a8] ;  /* 0x00007500ff0477ac */ /* 0x000e620008000a00 */
[----:B--2---:R-:W-:Y:S01]  /*0230*/  IADD3 R9, P0, PT, R4, UR8, RZ ;  /* 0x0000000804097c10 */ /* 0x004fe2000ff1e0ff */
[----:B------:R-:W2:Y:S04]  /*0240*/  LDCU.64 UR8, c[0x0][0x3b0] ;  /* 0x00007600ff0877ac */ /* 0x000ea80008000a00 */
[----:B------:R-:W-:-:S02]  /*0250*/  IMAD.X R8, RZ, RZ, R5, P0 ;  /* 0x000000ffff087224 */ /* 0x000fc400000e0605 */
[----:B0-----:R-:W-:-:S04]  /*0260*/  IMAD.WIDE.U32 R4, R9, UR11, R6 ;  /* 0x0000000b09047c25 */ /* 0x001fc8000f8e0006 */
[----:B------:R-:W-:Y:S02]  /*0270*/  IMAD R7, R8, UR11, RZ ;  /* 0x0000000b08077c24 */ /* 0x000fe4000f8e02ff */
[----:B------:R-:W-:-:S03]  /*0280*/  IMAD.SHL.U32 R10, R4, 0x4, RZ ;  /* 0x00000004040a7824 */ /* 0x000fc600078e00ff */
[----:B------:R-:W-:Y:S02]  /*0290*/  IADD3 R5, PT, PT, R5, R7, RZ ;  /* 0x0000000705057210 */ /* 0x000fe40007ffe0ff */
[----:B-1----:R-:W-:Y:S01]  /*02a0*/  IADD3 R8, P0, PT, R10, UR4, RZ ;  /* 0x000000040a087c10 */ /* 0x002fe2000ff1e0ff */
[----:B------:R-:W0:Y:S01]  /*02b0*/  LDC.64 R6, c[0x0][0x3b8] ;  /* 0x0000ee00ff067b82 */ /* 0x000e220000000a00 */
[----:B------:R-:W-:Y:S01]  /*02c0*/  SHF.L.U64.HI R4, R4, 0x2, R5 ;  /* 0x0000000204047819 */ /* 0x000fe20000010205 */
[----:B------:R-:W1:Y:S01]  /*02d0*/  LDCU UR4, c[0x0][0x398] ;  /* 0x00007300ff0477ac */ /* 0x000e620008000800 */
[----:B--2---:R-:W-:Y:S02]  /*02e0*/  IADD3 R10, P1, PT, R10, UR8, RZ ;  /* 0x000000080a0a7c10 */ /* 0x004fe4000ff3e0ff */
[C---:B------:R-:W-:Y:S02]  /*02f0*/  IADD3.X R9, PT, PT, R4.reuse, UR5, RZ, P0, !PT ;  /* 0x0000000504097c10 */ /* 0x040fe400087fe4ff */
[----:B------:R-:W-:-:S02]  /*0300*/  IADD3.X R11, PT, PT, R4, UR9, RZ, P1, !PT ;  /* 0x00000009040b7c10 */ /* 0x000fc40008ffe4ff */
[----:B------:R-:W2:Y:S01]  /*0310*/  LDC.64 R4, c[0x0][0x3a0] ;  /* 0x0000e800ff047b82 */ /* 0x000ea20000000a00 */
[----:B------:R-:W4:Y:S04]  /*0320*/  LDG.E R24, desc[UR6][R8.64] ;  /* 0x0000000608187981 */ /* 0x000f28000c1e1900 */
[----:B------:R-:W5:Y:S01]  /*0330*/  LDG.E R25, desc[UR6][R10.64] ;  /* 0x000000060a197981 */ /* 0x000f62000c1e1900 */
[----:B------:R-:W-:Y:S01]  /*0340*/  IMAD.IADD R12, R19, 0x1, R20 ;  /* 0x00000001130c7824 */ /* 0x000fe200078e0214 */
[----:B------:R-:W-:-:S04]  /*0350*/  MOV R27, R17 ;  /* 0x00000011001b7202 */ /* 0x000fc80000000f00 */
[----:B------:R-:W-:Y:S01]  /*0360*/  ISETP.GE.AND P0, PT, R12, UR11, PT ;  /* 0x0000000b0c007c0c */ /* 0x000fe2000bf06270 */
[----:B-1----:R-:W-:Y:S01]  /*0370*/  IMAD R26, R20, UR4, R16 ;  /* 0x00000004141a7c24 */ /* 0x002fe2000f8e0210 */
[----:B----4-:R-:W-:Y:S02]  /*0380*/  F2FP.BF16.F32.PACK_AB R24, RZ, R24 ;  /* 0x00000018ff18723e */ /* 0x010fe400000010ff */
[----:B0-2--5:R-:W-:-:S09]  /*0390*/  F2FP.BF16.F32.PACK_AB R25, RZ, R25 ;  /* 0x00000019ff19723e */ /* 0x025fd200000010ff */
.L_x_4:
[----:B0-----:R-:W-:-:S04]  /*03a0*/  IMAD R15, R27, UR10, R26 ;  /* 0x0000000a1b0f7c24 */ /* 0x001fc8000f8e021a */
[----:B------:R-:W-:-:S04]  /*03b0*/  IMAD.WIDE R8, R15, 0x2, R4 ;  /* 0x000000020f087825 */ /* 0x000fc800078e0204 */
[----:B------:R-:W-:-:S06]  /*03c0*/  @!P0 IMAD.WIDE R10, R21, 0x2, R8 ;  /* 0x00000002150a8825 */ /* 0x000fcc00078e0208 */
[----:B------:R-:W2:Y:S01]  /*03d0*/  @!P0 LDG.E.U16 R10, desc[UR6][R10.64] ;  /* 0x000000060a0a8981 */ /* 0x000ea2000c1e1500 */
[----:B------:R-:W-:-:S03]  /*03e0*/  @P0 IMAD.WIDE R12, R23, 0x2, R8 ;  /* 0x00000002170c0825 */ /* 0x000fc600078e0208 */
[----:B------:R0:W4:Y:S01]  /*03f0*/  LDG.E.U16 R8, desc[UR6][R8.64] ;  /* 0x0000000608087981 */ /* 0x000122000c1e1500 */
[----:B--2---:R-:W-:-:S05]  /*0400*/  @!P0 HFMA2.BF16_V2 R22, -RZ.H0_H0, RZ.H0_H0, -R10.H0_H0 ;  /* 0x200000ffff168231 */ /* 0x004fca000034090a */
[----:B------:R-:W-:-:S06]  /*0410*/  @!P0 PRMT R14, R22, 0x5410, RZ ;  /* 0x00005410160e8816 */ /* 0x000fcc00000000ff */
[----:B------:R-:W0:Y:S01]  /*0420*/  @P0 LDG.E.U16 R14, desc[UR6][R12.64] ;  /* 0x000000060c0e0981 */ /* 0x000e22000c1e1500 */
[----:B---3--:R-:W-:-:S05]  /*0430*/  IMAD.IADD R27, R18, 0x1, R27 ;  /* 0x00000001121b7824 */ /* 0x008fca00078e021b */
[----:B------:R-:W-:Y:S01]  /*0440*/  ISETP.GE.AND P1, PT, R27, UR12, PT ;  /* 0x0000000c1b007c0c */ /* 0x000fe2000bf26270 */
[----:B0-----:R-:W-:Y:S02]  /*0450*/  HMUL2.BF16_V2 R9, R14.H0_H0, R25.H0_H0 ;  /* 0x200000190e097232 */ /* 0x001fe40000200800 */
[----:B------:R-:W-:-:S04]  /*0460*/  IMAD.WIDE R14, R15, 0x2, R6 ;  /* 0x000000020f0e7825 */ /* 0x000fc800078e0206 */
[----:B----4-:R-:W-:-:S05]  /*0470*/  HFMA2.BF16_V2 R9, R8.H0_H0, R24.H0_H0, R9.H0_H0 ;  /* 0x2000001808097231 */ /* 0x010fca0000240809 */
[----:B------:R0:W-:Y:S01]  /*0480*/  STG.E.U16 desc[UR6][R14.64], R9 ;  /* 0x000000090e007986 */ /* 0x0001e2000c101506 */
[----:B------:R-:W-:Y:S05]  /*0490*/  @!P1 BRA `(.L_x_4) ;  /* 0xfffffffc00c09947 */ /* 0x000fea000383ffff */
.L_x_3:
[----:B------:R-:W-:Y:S05]  /*04a0*/  BSYNC.RECONVERGENT B1 ;  /* 0x0000000000017941 */ /* 0x000fea0003800200 */
.L_x_2:
[----:B------:R-:W1:Y:S01]  /*04b0*/  LDCU UR5, c[0x0][0x388] ;  /* 0x00007100ff0577ac */ /* 0x000e620008000800 */
[----:B------:R-:W2:Y:S01]  /*04c0*/  LDCU UR4, c[0x0][0x360] ;  /* 0x00006c00ff0477ac */ /* 0x000ea20008000800 */
[----:B-1----:R-:W-:Y:S01]  /*04d0*/  IMAD.U32 R7, RZ, RZ, UR5 ;  /* 0x00000005ff077e24 */ /* 0x002fe2000f8e00ff */
[----:B--2---:R-:W-:-:S04]  /*04e0*/  IADD3 R20, PT, PT, R20, UR4, RZ ;  /* 0x0000000414147c10 */ /* 0x004fc8000fffe0ff */
[----:B------:R-:W-:-:S13]  /*04f0*/  ISETP.GE.AND P0, PT, R20, R7, PT ;  /* 0x000000071400720c */ /* 0x000fda0003f06270 */
[----:B------:R-:W-:Y:S05]  /*0500*/  @!P0 BRA `(.L_x_5) ;  /* 0xfffffffc00208947 */ /* 0x000fea000383ffff */
.L_x_1:
[----:B------:R-:W-:Y:S05]  /*0510*/  BSYNC.RECONVERGENT B0 ;  /* 0x0000000000007941 */ /* 0x000fea0003800200 */
.L_x_0:
[----:B------:R-:W1:Y:S01]  /*0520*/  S2R R11, SR_TID.Y ;  /* 0x00000000000b7919 */ /* 0x000e620000002200 */
[----:B------:R-:W1:Y:S02]  /*0530*/  LDCU.64 UR4, c[0x0][0x380] ;  /* 0x00007000ff0477ac */ /* 0x000e640008000a00 */
[----:B-1----:R-:W-:-:S04]  /*0540*/  ISETP.GE.AND P0, PT, R11, UR4, PT ;  /* 0x000000040b007c0c */ /* 0x002fc8000bf06270 */
[----:B------:R-:W-:-:S13]  /*0550*/  ISETP.GE.OR P0, PT, R7, UR5, P0 ;  /* 0x0000000507007c0c */ /* 0x000fda0008706670 */
[----:B------:R-:W-:Y:S05]  /*0560*/  @P0 EXIT ;  /* 0x000000000000094d */ /* 0x000fea0003800000 */
[----:B------:R-:W-:Y:S01]  /*0570*/  IADD3 R0, PT, PT, R0, R7, RZ ;  /* 0x0000000700007210 */ /* 0x000fe20007ffe0ff */
[----:B------:R-:W1:Y:S01]  /*0580*/  LDCU UR4, c[0x0][0x360] ;  /* 0x00006c00ff0477ac */ /* 0x000e620008000800 */
[----:B------:R-:W2:Y:S01]  /*0590*/  LDCU UR9, c[0x0][0x398] ;  /* 0x00007300ff0977ac */ /* 0x000ea20008000800 */
[----:B------:R-:W4:Y:S04]  /*05a0*/  LDCU UR5, c[0x0][0x364] ;  /* 0x00006c80ff0577ac */ /* 0x000f280008000800 */
.L_x_9:
[----:B0-----:R-:W0:Y:S01]  /*05b0*/  LDC R15, c[0x0][0x384] ;  /* 0x0000e100ff0f7b82 */ /* 0x001e220000000800 */
[----:B------:R-:W-:Y:S01]  /*05c0*/  BSSY.RECONVERGENT B0, `(.L_x_6) ;  /* 0x0000010000007945 */ /* 0x000fe20003800200 */
[----:B0-----:R-:W-:-:S13]  /*05d0*/  ISETP.GE.AND P0, PT, R0, R15, PT ;  /* 0x0000000f0000720c */ /* 0x001fda0003f06270 */
[----:B------:R-:W-:Y:S05]  /*05e0*/  @P0 BRA `(.L_x_7) ;  /* 0x0000000000340947 */ /* 0x000fea0003800000 */
[----:B------:R-:W0:Y:S01]  /*05f0*/  LDC.64 R8, c[0x0][0x3a0] ;  /* 0x0000e800ff087b82 */ /* 0x000e220000000a00 */
[----:B------:R-:W5:Y:S01]  /*0600*/  LDCU UR8, c[0x0][0x394] ;  /* 0x00007280ff0877ac */ /* 0x000f620008000800 */
[----:B------:R-:W-:-:S06]  /*0610*/  IMAD.MOV.U32 R10, RZ, RZ, R0 ;  /* 0x000000ffff0a7224 */ /* 0x000fcc00078e0000 */
[----:B------:R-:W0:Y:S01]  /*0620*/  LDC.64 R6, c[0x0][0x3b8] ;  /* 0x0000ee00ff067b82 */ /* 0x000e220000000a00 */
[----:B-----5:R-:W-:-:S07]  /*0630*/  IMAD R13, R11, UR8, R16 ;  /* 0x000000080b0d7c24 */ /* 0x020fce000f8e0210 */
.L_x_8:
[----:B0-2---:R-:W-:-:S04]  /*0640*/  IMAD R3, R10, UR9, R13 ;  /* 0x000000090a037c24 */ /* 0x005fc8000f8e020d */
[----:B0-----:R-:W-:-:S06]  /*0650*/  IMAD.WIDE R4, R3, 0x2, R8 ;  /* 0x0000000203047825 */ /* 0x001fcc00078e0208 */
[----:B------:R-:W2:Y:S01]  /*0660*/  LDG.E.U16 R5, desc[UR6][R4.64] ;  /* 0x0000000604057981 */ /* 0x000ea2000c1e1500 */
[----:B------:R-:W-:Y:S01]  /*0670*/  IMAD.WIDE R2, R3, 0x2, R6 ;  /* 0x0000000203027825 */ /* 0x000fe200078e0206 */
[----:B-1----:R-:W-:-:S04]  /*0680*/  IADD3 R10, PT, PT, R10, UR4, RZ ;  /* 0x000000040a0a7c10 */ /* 0x002fc8000fffe0ff */
[----:B------:R-:W-:Y:S01]  /*0690*/  ISETP.GE.AND P0, PT, R10, R15, PT ;  /* 0x0000000f0a00720c */ /* 0x000fe20003f06270 */
[----:B--2---:R0:W-:-:S12]  /*06a0*/  STG.E.U16 desc[UR6][R2.64], R5 ;  /* 0x0000000502007986 */ /* 0x0041d8000c101506 */
[----:B------:R-:W-:Y:S05]  /*06b0*/  @!P0 BRA `(.L_x_8) ;  /* 0xfffffffc00e08947 */ /* 0x000fea000383ffff */
.L_x_7:
[----:B-12-4-:R-:W-:Y:S05]  /*06c0*/  BSYNC.RECONVERGENT B0 ;  /* 0x0000000000007941 */ /* 0x016fea0003800200 */
.L_x_6:
[----:B------:R-:W1:Y:S01]  /*06d0*/  LDCU UR8, c[0x0][0x380] ;  /* 0x00007000ff0877ac */ /* 0x000e620008000800 */
[----:B------:R-:W-:-:S05]  /*06e0*/  VIADD R11, R11, UR5 ;  /* 0x000000050b0b7c36 */ /* 0x000fca0008000000 */
[----:B-1----:R-:W-:-:S13]  /*06f0*/  ISETP.GE.AND P0, PT, R11, UR8, PT ;  /* 0x000000080b007c0c */ /* 0x002fda000bf06270 */
[----:B------:R-:W-:Y:S05]  /*0700*/  @!P0 BRA `(.L_x_9) ;  /* 0xfffffffc00a88947 */ /* 0x000fea000383ffff */
[----:B------:R-:W-:Y:S05]  /*0710*/  EXIT ;  /* 0x000000000000794d */ /* 0x000fea0003800000 */
.L_x_10:
[----:B------:R-:W-:-:S00]  /*0720*/  BRA `(.L_x_10) ;  /* 0xfffffffc00fc7947 */ /* 0x000fc0000383ffff */
[----:B------:R-:W-:-:S00]  /*0730*/  NOP ;  /* 0x0000000000007918 */ /* 0x000fc00000000000 */
        /* <DEDUP_REMOVED lines=12> */
.L_x_44:


//--------------------- .text.rotary_embedding_kernel_f16 --------------------------
	.section	.text.rotary_embedding_kernel_f16,"ax",@progbits
	.align	128
        .global         rotary_embedding_kernel_f16
        .type           rotary_embedding_kernel_f16,@function
        .size           rotary_embedding_kernel_f16,(.L_x_45 - rotary_embedding_kernel_f16)
        .other          rotary_embedding_kernel_f16,@"STO_CUDA_ENTRY STV_DEFAULT"
rotary_embedding_kernel_f16:
.text.rotary_embedding_kernel_f16:
        /* <DEDUP_REMOVED lines=25> */
.L_x_16:
        /* <DEDUP_REMOVED lines=31> */
[----:B----4-:R-:W-:Y:S02]  /*0380*/  F2FP.F16.F32.PACK_AB R24, RZ, R24 ;  /* 0x00000018ff18723e */ /* 0x010fe400000000ff */
[----:B0-2--5:R-:W-:-:S09]  /*0390*/  F2FP.F16.F32.PACK_AB R25, RZ, R25 ;  /* 0x00000019ff19723e */ /* 0x025fd200000000ff */
.L_x_15:
[----:B0-----:R-:W-:-:S04]  /*03a0*/  IMAD R15, R27, UR10, R26 ;  /* 0x0000000a1b0f7c24 */ /* 0x001fc8000f8e021a */
[----:B------:R-:W-:-:S04]  /*03b0*/  IMAD.WIDE R8, R15, 0x2, R4 ;  /* 0x000000020f087825 */ /* 0x000fc800078e0204 */
[----:B------:R-:W-:-:S06]  /*03c0*/  @!P0 IMAD.WIDE R10, R21, 0x2, R8 ;  /* 0x00000002150a8825 */ /* 0x000fcc00078e0208 */
[----:B------:R-:W2:Y:S01]  /*03d0*/  @!P0 LDG.E.U16 R10, desc[UR6][R10.64] ;  /* 0x000000060a0a8981 */ /* 0x000ea2000c1e1500 */
[----:B------:R-:W-:-:S03]  /*03e0*/  @P0 IMAD.WIDE R12, R23, 0x2, R8 ;  /* 0x00000002170c0825 */ /* 0x000fc600078e0208 */
[----:B------:R0:W4:Y:S01]  /*03f0*/  LDG.E.U16 R8, desc[UR6][R8.64] ;  /* 0x0000000608087981 */ /* 0x000122000c1e1500 */
[----:B--2---:R-:W-:-:S05]  /*0400*/  @!P0 HADD2 R22, -R10.H0_H0, -RZ.H0_H0 ;  /* 0xa00000ff0a168230 */ /* 0x004fca0000000900 */
[----:B------:R-:W-:-:S06]  /*0410*/  @!P0 PRMT R14, R22, 0x5410, RZ ;  /* 0x00005410160e8816 */ /* 0x000fcc00000000ff */
[----:B------:R-:W0:Y:S01]  /*0420*/  @P0 LDG.E.U16 R14, desc[UR6][R12.64] ;  /* 0x000000060c0e0981 */ /* 0x000e22000c1e1500 */
[----:B---3--:R-:W-:-:S05]  /*0430*/  IMAD.IADD R27, R18, 0x1, R27 ;  /* 0x00000001121b7824 */ /* 0x008fca00078e021b */
[----:B------:R-:W-:Y:S01]  /*0440*/  ISETP.GE.AND P1, PT, R27, UR12, PT ;  /* 0x0000000c1b007c0c */ /* 0x000fe2000bf26270 */
[----:B0-----:R-:W-:Y:S02]  /*0450*/  HMUL2 R9, R14.H0_H0, R25.H0_H0 ;  /* 0x200000190e097232 */ /* 0x001fe40000000800 */
[----:B------:R-:W-:-:S04]  /*0460*/  IMAD.WIDE R14, R15, 0x2, R6 ;  /* 0x000000020f0e7825 */ /* 0x000fc800078e0206 */
[----:B----4-:R-:W-:-:S05]  /*0470*/  HFMA2 R9, R8.H0_H0, R24.H0_H0, R9.H0_H0 ;  /* 0x2000001808097231 */ /* 0x010fca0000040809 */
[----:B------:R0:W-:Y:S01]  /*0480*/  STG.E.U16 desc[UR6][R14.64], R9 ;  /* 0x000000090e007986 */ /* 0x0001e2000c101506 */
[----:B------:R-:W-:Y:S05]  /*0490*/  @!P1 BRA `(.L_x_15) ;  /* 0xfffffffc00c09947 */ /* 0x000fea000383ffff */
.L_x_14:
[----:B------:R-:W-:Y:S05]  /*04a0*/  BSYNC.RECONVERGENT B1 ;  /* 0x0000000000017941 */ /* 0x000fea0003800200 */
.L_x_13:
[----:B------:R-:W1:Y:S01]  /*04b0*/  LDCU UR5, c[0x0][0x388] ;  /* 0x00007100ff0577ac */ /* 0x000e620008000800 */
[----:B------:R-:W2:Y:S01]  /*04c0*/  LDCU UR4, c[0x0][0x360] ;  /* 0x00006c00ff0477ac */ /* 0x000ea20008000800 */
[----:B-1----:R-:W-:Y:S01]  /*04d0*/  IMAD.U32 R7, RZ, RZ, UR5 ;  /* 0x00000005ff077e24 */ /* 0x002fe2000f8e00ff */
[----:B--2---:R-:W-:-:S04]  /*04e0*/  IADD3 R20, PT, PT, R20, UR4, RZ ;  /* 0x0000000414147c10 */ /* 0x004fc8000fffe0ff */
[----:B------:R-:W-:-:S13]  /*04f0*/  ISETP.GE.AND P0, PT, R20, R7, PT ;  /* 0x000000071400720c */ /* 0x000fda0003f06270 */
[----:B------:R-:W-:Y:S05]  /*0500*/  @!P0 BRA `(.L_x_16) ;  /* 0xfffffffc00208947 */ /* 0x000fea000383ffff */
.L_x_12:
[----:B------:R-:W-:Y:S05]  /*0510*/  BSYNC.RECONVERGENT B0 ;  /* 0x0000000000007941 */ /* 0x000fea0003800200 */
.L_x_11:
        /* <DEDUP_REMOVED lines=9> */
.L_x_20:
        /* <DEDUP_REMOVED lines=9> */
.L_x_19:
        /* <DEDUP_REMOVED lines=8> */
.L_x_18:
[----:B-12-4-:R-:W-:Y:S05]  /*06c0*/  BSYNC.RECONVERGENT B0 ;  /* 0x0000000000007941 */ /* 0x016fea0003800200 */
.L_x_17:
[----:B------:R-:W1:Y:S01]  /*06d0*/  LDCU UR8, c[0x0][0x380] ;  /* 0x00007000ff0877ac */ /* 0x000e620008000800 */
[----:B------:R-:W-:-:S05]  /*06e0*/  VIADD R11, R11, UR5 ;  /* 0x000000050b0b7c36 */ /* 0x000fca0008000000 */
[----:B-1----:R-:W-:-:S13]  /*06f0*/  ISETP.GE.AND P0, PT, R11, UR8, PT ;  /* 0x000000080b007c0c */ /* 0x002fda000bf06270 */
[----:B------:R-:W-:Y:S05]  /*0700*/  @!P0 BRA `(.L_x_20) ;  /* 0xfffffffc00a88947 */ /* 0x000fea000383ffff */
[----:B------:R-:W-:Y:S05]  /*0710*/  EXIT ;  /* 0x000000000000794d */ /* 0x000fea0003800000 */
.L_x_21:
        /* <DEDUP_REMOVED lines=14> */
.L_x_45:


//--------------------- .text.rotary_embedding_kernel_f64 --------------------------
	.section	.text.rotary_embedding_kernel_f64,"ax",@progbits
	.align	128
        .global         rotary_embedding_kernel_f64
        .type           rotary_embedding_kernel_f64,@function
        .size           rotary_embedding_kernel_f64,(.L_x_46 - rotary_embedding_kernel_f64)
        .other          rotary_embedding_kernel_f64,@"STO_CUDA_ENTRY STV_DEFAULT"
rotary_embedding_kernel_f64:
.text.rotary_embedding_kernel_f64:
        /* <DEDUP_REMOVED lines=21> */
[----:B------:R-:W-:-:S04]  /*0150*/  IMAD.IADD R25, R5, 0x1, -R11 ;  /* 0x0000000105197824 */ /* 0x000fc800078e0a0b */
[----:B--2---:R-:W-:Y:S02]  /*0160*/  IMAD R25, R25, UR4, RZ ;  /* 0x0000000419197c24 */ /* 0x004fe4000f8e02ff */
[----:B0-----:R-:W-:-:S04]  /*0170*/  IMAD.WIDE.U32 R8, R7, 0x8, R8 ;  /* 0x0000000807087825 */ /* 0x001fc800078e0008 */
[----:B-1----:R-:W-:-:S07]  /*0180*/  IMAD R7, R5, UR4, RZ ;  /* 0x0000000405077c24 */ /* 0x002fce000f8e02ff */
.L_x_27:
[----:B0-----:R-:W0:Y:S01]  /*0190*/  LDCU UR4, c[0x0][0x380] ;  /* 0x00007000ff0477ac */ /* 0x001e220008000800 */
[----:B------:R-:W-:Y:S01]  /*01a0*/  BSSY.RECONVERGENT B1, `(.L_x_24) ;  /* 0x000002e000017945 */ /* 0x000fe20003800200 */
[----:B0-----:R-:W-:-:S13]  /*01b0*/  ISETP.GE.AND P0, PT, R3, UR4, PT ;  /* 0x0000000403007c0c */ /* 0x001fda000bf06270 */
[----:B------:R-:W-:Y:S05]  /*01c0*/  @P0 BRA `(.L_x_25) ;  /* 0x0000000000ac0947 */ /* 0x000fea0003800000 */
[----:B------:R-:W2:Y:S01]  /*01d0*/  LDG.E.64 R10, desc[UR6][R8.64] ;  /* 0x00000006080a7981 */ /* 0x000ea2000c1e1b00 */
[----:B------:R-:W0:Y:S01]  /*01e0*/  LDCU UR4, c[0x0][0x388] ;  /* 0x00007100ff0477ac */ /* 0x000e220008000800 */
[----:B------:R-:W-:Y:S02]  /*01f0*/  SHF.R.S32.HI R13, RZ, 0x1f, R6 ;  /* 0x0000001fff0d7819 */ /* 0x000fe40000011406 */
[----:B------:R-:W-:Y:S01]  /*0200*/  MOV R12, R6 ;  /* 0x00000006000c7202 */ /* 0x000fe20000000f00 */
[----:B------:R-:W1:Y:S01]  /*0210*/  LDCU.64 UR8, c[0x0][0x3a8] ;  /* 0x00007500ff0877ac */ /* 0x000e620008000a00 */
[----:B------:R-:W4:Y:S01]  /*0220*/  LDCU.64 UR10, c[0x0][0x3b0] ;  /* 0x00007600ff0a77ac */ /* 0x000f220008000a00 */
[----:B--2---:R-:W-:-:S05]  /*0230*/  IADD3 R15, P0, PT, R10, UR5, RZ ;  /* 0x000000050a0f7c10 */ /* 0x004fca000ff1e0ff */
[----:B------:R-:W-:Y:S02]  /*0240*/  IMAD.X R14, RZ, RZ, R11, P0 ;  /* 0x000000ffff0e7224 */ /* 0x000fe400000e060b */
        /* <DEDUP_REMOVED lines=8> */
[----:B----4-:R-:W-:Y:S02]  /*02d0*/  IADD3 R20, P1, PT, R20, UR10, RZ ;  /* 0x0000000a14147c10 */ /* 0x010fe4000ff3e0ff */
        /* <DEDUP_REMOVED lines=9> */
[----:B----4-:R-:W1:Y:S08]  /*0370*/  F2F.F64.F32 R14, R14 ;  /* 0x0000000e000e7310 */ /* 0x010e700000201800 */
[----:B0-2--5:R-:W4:Y:S03]  /*0380*/  F2F.F64.F32 R16, R16 ;  /* 0x0000001000107310 */ /* 0x025f260000201800 */
.L_x_26:
[----:B0-----:R-:W-:-:S04]  /*0390*/  IMAD R29, R27, UR12, R24 ;  /* 0x0000000c1b1d7c24 */ /* 0x001fc8000f8e0218 */
[----:B------:R-:W-:-:S04]  /*03a0*/  IMAD.WIDE R18, R29, 0x8, R10 ;  /* 0x000000081d127825 */ /* 0x000fc800078e020a */
[----:B------:R-:W-:-:S05]  /*03b0*/  @!P0 IMAD.WIDE R22, R7, 0x8, R18 ;  /* 0x0000000807168825 */ /* 0x000fca00078e0212 */
[----:B------:R-:W2:Y:S01]  /*03c0*/  @!P0 LDG.E.64 R20, desc[UR6][R22.64] ;  /* 0x0000000616148981 */ /* 0x000ea2000c1e1b00 */
[----:B------:R-:W-:-:S03]  /*03d0*/  @P0 IMAD.WIDE R22, R25, 0x8, R18 ;  /* 0x0000000819160825 */ /* 0x000fc600078e0212 */
[----:B------:R-:W1:Y:S01]  /*03e0*/  LDG.E.64 R18, desc[UR6][R18.64] ;  /* 0x0000000612127981 */ /* 0x000e62000c1e1b00 */
[----:B--2---:R-:W-:-:S10]  /*03f0*/  @!P0 DADD R20, -RZ, -R20 ;  /* 0x00000000ff148229 */ /* 0x004fd40000000914 */
[----:B------:R-:W4:Y:S01]  /*0400*/  @P0 LDG.E.64 R20, desc[UR6][R22.64] ;  /* 0x0000000616140981 */ /* 0x000f22000c1e1b00 */
[----:B------:R-:W-:-:S04]  /*0410*/  IMAD.WIDE R28, R29, 0x8, R12 ;  /* 0x000000081d1c7825 */ /* 0x000fc800078e020c */
[----:B---3--:R-:W-:-:S05]  /*0420*/  IMAD.IADD R27, R4, 0x1, R27 ;  /* 0x00000001041b7824 */ /* 0x008fca00078e021b */
[----:B------:R-:W-:Y:S01]  /*0430*/  ISETP.GE.AND P1, PT, R27, UR13, PT ;  /* 0x0000000d1b007c0c */ /* 0x000fe2000bf26270 */
[----:B----4-:R-:W-:-:S08]  /*0440*/  DMUL R20, R16, R20 ;  /* 0x0000001410147228 */ /* 0x010fd00000000000 */
[----:B-1----:R-:W-:-:S07]  /*0450*/  DFMA R20, R14, R18, R20 ;  /* 0x000000120e14722b */ /* 0x002fce0000000014 */
[----:B------:R0:W-:Y:S01]  /*0460*/  STG.E.64 desc[UR6][R28.64], R20 ;  /* 0x000000141c007986 */ /* 0x0001e2000c101b06 */
[----:B------:R-:W-:Y:S05]  /*0470*/  @!P1 BRA `(.L_x_26) ;  /* 0xfffffffc00c49947 */ /* 0x000fea000383ffff */
.L_x_25:
[----:B------:R-:W-:Y:S05]  /*0480*/  BSYNC.RECONVERGENT B1 ;  /* 0x0000000000017941 */ /* 0x000fea0003800200 */
.L_x_24:
[----:B------:R-:W1:Y:S01]  /*0490*/  LDCU UR8, c[0x0][0x388] ;  /* 0x00007100ff0877ac */ /* 0x000e620008000800 */
[----:B------:R-:W2:Y:S01]  /*04a0*/  LDCU UR4, c[0x0][0x360] ;  /* 0x00006c00ff0477ac */ /* 0x000ea20008000800 */
[----:B-1----:R-:W-:Y:S01]  /*04b0*/  IMAD.U32 R11, RZ, RZ, UR8 ;  /* 0x00000008ff0b7e24 */ /* 0x002fe2000f8e00ff */
[----:B--2---:R-:W-:-:S04]  /*04c0*/  IADD3 R6, PT, PT, R6, UR4, RZ ;  /* 0x0000000406067c10 */ /* 0x004fc8000fffe0ff */
[----:B------:R-:W-:-:S13]  /*04d0*/  ISETP.GE.AND P0, PT, R6, R11, PT ;  /* 0x0000000b0600720c */ /* 0x000fda0003f06270 */
[----:B------:R-:W-:Y:S05]  /*04e0*/  @!P0 BRA `(.L_x_27) ;  /* 0xfffffffc00288947 */ /* 0x000fea000383ffff */
.L_x_23:
[----:B------:R-:W-:Y:S05]  /*04f0*/  BSYNC.RECONVERGENT B0 ;  /* 0x0000000000007941 */ /* 0x000fea0003800200 */
.L_x_22:
        /* <DEDUP_REMOVED lines=9> */
.L_x_31:
[----:B------:R-:W5:Y:S01]  /*0590*/  LDC R15, c[0x0][0x384] ;  /* 0x0000e100ff0f7b82 */ /* 0x000f620000000800 */
[----:B------:R-:W-:Y:S01]  /*05a0*/  BSSY.RECONVERGENT B0, `(.L_x_28) ;  /* 0x0000010000007945 */ /* 0x000fe20003800200 */
[----:B-----5:R-:W-:-:S13]  /*05b0*/  ISETP.GE.AND P0, PT, R0, R15, PT ;  /* 0x0000000f0000720c */ /* 0x020fda0003f06270 */
[----:B0-----:R-:W-:Y:S05]  /*05c0*/  @P0 BRA `(.L_x_29) ;  /* 0x0000000000340947 */ /* 0x001fea0003800000 */
[----:B------:R-:W0:Y:S01]  /*05d0*/  LDC.64 R8, c[0x0][0x3a0] ;  /* 0x0000e800ff087b82 */ /* 0x000e220000000a00 */
[----:B------:R-:W5:Y:S01]  /*05e0*/  LDCU UR8, c[0x0][0x394] ;  /* 0x00007280ff0877ac */ /* 0x000f620008000800 */
[----:B------:R-:W-:-:S06]  /*05f0*/  IMAD.MOV.U32 R12, RZ, RZ, R0 ;  /* 0x000000ffff0c7224 */ /* 0x000fcc00078e0000 */
[----:B------:R-:W0:Y:S01]  /*0600*/  LDC.64 R10, c[0x0][0x3b8] ;  /* 0x0000ee00ff0a7b82 */ /* 0x000e220000000a00 */
[----:B-----5:R-:W-:-:S07]  /*0610*/  IMAD R13, R3, UR8, R2 ;  /* 0x00000008030d7c24 */ /* 0x020fce000f8e0202 */
.L_x_30:
[----:B0-2---:R-:W-:-:S04]  /*0620*/  IMAD R7, R12, UR9, R13 ;  /* 0x000000090c077c24 */ /* 0x005fc8000f8e020d */
[----:B0--3--:R-:W-:-:S06]  /*0630*/  IMAD.WIDE R4, R7, 0x8, R8 ;  /* 0x0000000807047825 */ /* 0x009fcc00078e0208 */
[----:B------:R-:W2:Y:S01]  /*0640*/  LDG.E.64 R4, desc[UR6][R4.64] ;  /* 0x0000000604047981 */ /* 0x000ea2000c1e1b00 */
[----:B------:R-:W-:Y:S01]  /*0650*/  IMAD.WIDE R6, R7, 0x8, R10 ;  /* 0x0000000807067825 */ /* 0x000fe200078e020a */
[----:B-1----:R-:W-:-:S04]  /*0660*/  IADD3 R12, PT, PT, R12, UR4, RZ ;  /* 0x000000040c0c7c10 */ /* 0x002fc8000fffe0ff */
[----:B------:R-:W-:Y:S01]  /*0670*/  ISETP.GE.AND P0, PT, R12, R15, PT ;  /* 0x0000000f0c00720c */ /* 0x000fe20003f06270 */
[----:B--2---:R0:W-:-:S12]  /*0680*/  STG.E.64 desc[UR6][R6.64], R4 ;  /* 0x0000000406007986 */ /* 0x0041d8000c101b06 */
[----:B------:R-:W-:Y:S05]  /*0690*/  @!P0 BRA `(.L_x_30) ;  /* 0xfffffffc00e08947 */ /* 0x000fea000383ffff */
.L_x_29:
[----:B-12-4-:R-:W-:Y:S05]  /*06a0*/  BSYNC.RECONVERGENT B0 ;  /* 0x0000000000007941 */ /* 0x016fea0003800200 */
.L_x_28:
[----:B------:R-:W1:Y:S01]  /*06b0*/  LDCU UR8, c[0x0][0x380] ;  /* 0x00007000ff0877ac */ /* 0x000e620008000800 */
[----:B------:R-:W-:-:S05]  /*06c0*/  VIADD R3, R3, UR5 ;  /* 0x0000000503037c36 */ /* 0x000fca0008000000 */
[----:B-1----:R-:W-:-:S13]  /*06d0*/  ISETP.GE.AND P0, PT, R3, UR8, PT ;  /* 0x0000000803007c0c */ /* 0x002fda000bf06270 */
[----:B------:R-:W-:Y:S05]  /*06e0*/  @!P0 BRA `(.L_x_31) ;  /* 0xfffffffc00a88947 */ /* 0x000fea000383ffff */
[----:B------:R-:W-:Y:S05]  /*06f0*/  EXIT ;  /* 0x000000000000794d */ /* 0x000fea0003800000 */
.L_x_32:
        /* <DEDUP_REMOVED lines=16> */
.L_x_46:


//--------------------- .text.rotary_embedding_kernel_f32 --------------------------
	.section	.text.rotary_embedding_kernel_f32,"ax",@progbits
	.align	128
        .global         rotary_embedding_kernel_f32
        .type           rotary_embedding_kernel_f32,@function
        .size           rotary_embedding_kernel_f32,(.L_x_47 - rotary_embedding_kernel_f32)
        .other          rotary_embedding_kernel_f32,@"STO_CUDA_ENTRY STV_DEFAULT"
rotary_embedding_kernel_f32:
.text.rotary_embedding_kernel_f32:
        /* <DEDUP_REMOVED lines=10> */
[----:B-1----:R-:W-:Y:S01]  /*00a0*/  MOV R7, UR8 ;  /* 0x0000000800077c02 */ /* 0x002fe20008000f00 */
[----:B--2---:R-:W-:-:S03]  /*00b0*/  UIMAD UR4, UR4, UR9, URZ ;  /* 0x00000009040472a4 */ /* 0x004fc6000f8e02ff */
[----:B0-----:R-:W-:-:S03]  /*00c0*/  ISETP.GE.AND P0, PT, R0, R7, PT ;  /* 0x000000070000720c */ /* 0x001fc60003f06270 */
[----:B---3--:R-:W-:-:S10]  /*00d0*/  IMAD R16, R5, R16, UR4 ;  /* 0x0000000405107e24 */ /* 0x008fd4000f8e0210 */
        /* <DEDUP_REMOVED lines=11> */
.L_x_38:
[----:B------:R-:W0:Y:S01]  /*0190*/  LDCU UR4, c[0x0][0x380] ;  /* 0x00007000ff0477ac */ /* 0x000e220008000800 */
[----:B------:R-:W-:Y:S01]  /*01a0*/  BSSY.RECONVERGENT B1, `(.L_x_35) ;  /* 0x000002d000017945 */ /* 0x000fe20003800200 */
[----:B0-----:R-:W-:-:S13]  /*01b0*/  ISETP.GE.AND P0, PT, R17, UR4, PT ;  /* 0x0000000411007c0c */ /* 0x001fda000bf06270 */
[----:B-1----:R-:W-:Y:S05]  /*01c0*/  @P0 BRA `(.L_x_36) ;  /* 0x0000000000a80947 */ /* 0x002fea0003800000 */
        /* <DEDUP_REMOVED lines=21> */
[----:B------:R4:W5:Y:S04]  /*0320*/  LDG.E R22, desc[UR6][R8.64] ;  /* 0x0000000608167981 */ /* 0x000968000c1e1900 */
[----:B------:R4:W5:Y:S01]  /*0330*/  LDG.E R24, desc[UR6][R10.64] ;  /* 0x000000060a187981 */ /* 0x000962000c1e1900 */
[----:B------:R-:W-:Y:S01]  /*0340*/  IMAD.IADD R12, R19, 0x1, R20 ;  /* 0x00000001130c7824 */ /* 0x000fe200078e0214 */
[----:B------:R-:W-:-:S04]  /*0350*/  MOV R26, R17 ;  /* 0x00000011001a7202 */ /* 0x000fc80000000f00 */
[----:B------:R-:W-:Y:S01]  /*0360*/  ISETP.GE.AND P0, PT, R12, UR11, PT ;  /* 0x0000000b0c007c0c */ /* 0x000fe2000bf06270 */
[----:B-1----:R-:W-:-:S12]  /*0370*/  IMAD R25, R20, UR4, R16 ;  /* 0x0000000414197c24 */ /* 0x002fd8000f8e0210 */
.L_x_37:
[----:B------:R-:W-:-:S04]  /*0380*/  IMAD R29, R26, UR10, R25 ;  /* 0x0000000a1a1d7c24 */ /* 0x000fc8000f8e0219 */
[----:B--2-4-:R-:W-:-:S04]  /*0390*/  IMAD.WIDE R8, R29, 0x4, R4 ;  /* 0x000000041d087825 */ /* 0x014fc800078e0204 */
[----:B------:R-:W-:-:S06]  /*03a0*/  @!P0 IMAD.WIDE R10, R21, 0x4, R8 ;  /* 0x00000004150a8825 */ /* 0x000fcc00078e0208 */
[----:B------:R-:W2:Y:S01]  /*03b0*/  @!P0 LDG.E R10, desc[UR6][R10.64] ;  /* 0x000000060a0a8981 */ /* 0x000ea2000c1e1900 */
[----:B------:R-:W-:-:S03]  /*03c0*/  @P0 IMAD.WIDE R12, R23, 0x4, R8 ;  /* 0x00000004170c0825 */ /* 0x000fc600078e0208 */
[----:B------:R-:W4:Y:S01]  /*03d0*/  LDG.E R8, desc[UR6][R8.64] ;  /* 0x0000000608087981 */ /* 0x000f22000c1e1900 */
[----:B-12---:R-:W-:-:S06]  /*03e0*/  @!P0 FADD R15, -R10, -RZ ;  /* 0x800000ff0a0f8221 */ /* 0x006fcc0000000100 */
[----:B------:R-:W2:Y:S01]  /*03f0*/  @P0 LDG.E R15, desc[UR6][R12.64] ;  /* 0x000000060c0f0981 */ /* 0x000ea2000c1e1900 */
[----:B---3--:R-:W-:-:S05]  /*0400*/  IMAD.IADD R26, R18, 0x1, R26 ;  /* 0x00000001121a7824 */ /* 0x008fca00078e021a */
[----:B------:R-:W-:Y:S01]  /*0410*/  ISETP.GE.AND P1, PT, R26, UR12, PT ;  /* 0x0000000c1a007c0c */ /* 0x000fe2000bf26270 */
[----:B--2--5:R-:W-:Y:S01]  /*0420*/  FMUL R27, R24, R15 ;  /* 0x0000000f181b7220 */ /* 0x024fe20000400000 */
[----:B0-----:R-:W-:-:S04]  /*0430*/  IMAD.WIDE R14, R29, 0x4, R6 ;  /* 0x000000041d0e7825 */ /* 0x001fc800078e0206 */
[----:B----4-:R-:W-:-:S05]  /*0440*/  FFMA R27, R22, R8, R27 ;  /* 0x00000008161b7223 */ /* 0x010fca000000001b */
[----:B------:R1:W-:Y:S02]  /*0450*/  STG.E desc[UR6][R14.64], R27 ;  /* 0x0000001b0e007986 */ /* 0x0003e4000c101906 */
[----:B------:R-:W-:Y:S05]  /*0460*/  @!P1 BRA `(.L_x_37) ;  /* 0xfffffffc00c49947 */ /* 0x000fea000383ffff */
.L_x_36:
[----:B------:R-:W-:Y:S05]  /*0470*/  BSYNC.RECONVERGENT B1 ;  /* 0x0000000000017941 */ /* 0x000fea0003800200 */
.L_x_35:
[----:B------:R-:W0:Y:S01]  /*0480*/  LDCU UR5, c[0x0][0x388] ;  /* 0x00007100ff0577ac */ /* 0x000e220008000800 */
[----:B------:R-:W2:Y:S01]  /*0490*/  LDCU UR4, c[0x0][0x360] ;  /* 0x00006c00ff0477ac */ /* 0x000ea20008000800 */
[----:B0-----:R-:W-:Y:S01]  /*04a0*/  IMAD.U32 R7, RZ, RZ, UR5 ;  /* 0x00000005ff077e24 */ /* 0x001fe2000f8e00ff */
[----:B--2---:R-:W-:-:S04]  /*04b0*/  IADD3 R20, PT, PT, R20, UR4, RZ ;  /* 0x0000000414147c10 */ /* 0x004fc8000fffe0ff */
[----:B------:R-:W-:-:S13]  /*04c0*/  ISETP.GE.AND P0, PT, R20, R7, PT ;  /* 0x000000071400720c */ /* 0x000fda0003f06270 */
[----:B------:R-:W-:Y:S05]  /*04d0*/  @!P0 BRA `(.L_x_38) ;  /* 0xfffffffc002c8947 */ /* 0x000fea000383ffff */
.L_x_34:
[----:B------:R-:W-:Y:S05]  /*04e0*/  BSYNC.RECONVERGENT B0 ;  /* 0x0000000000007941 */ /* 0x000fea0003800200 */
.L_x_33:
[----:B------:R-:W0:Y:S01]  /*04f0*/  S2R R11, SR_TID.Y ;  /* 0x00000000000b7919 */ /* 0x000e220000002200 */
[----:B------:R-:W0:Y:S02]  /*0500*/  LDCU.64 UR4, c[0x0][0x380] ;  /* 0x00007000ff0477ac */ /* 0x000e240008000a00 */
[----:B0-----:R-:W-:-:S04]  /*0510*/  ISETP.GE.AND P0, PT, R11, UR4, PT ;  /* 0x000000040b007c0c */ /* 0x001fc8000bf06270 */
[----:B------:R-:W-:-:S13]  /*0520*/  ISETP.GE.OR P0, PT, R7, UR5, P0 ;  /* 0x0000000507007c0c */ /* 0x000fda0008706670 */
[----:B------:R-:W-:Y:S05]  /*0530*/  @P0 EXIT ;  /* 0x000000000000094d */ /* 0x000fea0003800000 */
[----:B------:R-:W-:Y:S01]  /*0540*/  IADD3 R0, PT, PT, R0, R7, RZ ;  /* 0x0000000700007210 */ /* 0x000fe20007ffe0ff */
[----:B------:R-:W0:Y:S01]  /*0550*/  LDCU UR4, c[0x0][0x360] ;  /* 0x00006c00ff0477ac */ /* 0x000e220008000800 */
[----:B------:R-:W2:Y:S01]  /*0560*/  LDCU UR9, c[0x0][0x398] ;  /* 0x00007300ff0977ac */ /* 0x000ea20008000800 */
[----:B------:R-:W4:Y:S04]  /*0570*/  LDCU UR5, c[0x0][0x364] ;  /* 0x00006c80ff0577ac */ /* 0x000f280008000800 */
.L_x_42:
[----:B-1----:R-:W1:Y:S01]  /*0580*/  LDC R15, c[0x0][0x384] ;  /* 0x0000e100ff0f7b82 */ /* 0x002e620000000800 */
[----:B------:R-:W-:Y:S01]  /*0590*/  BSSY.RECONVERGENT B0, `(.L_x_39) ;  /* 0x0000010000007945 */ /* 0x000fe20003800200 */
[----:B-1----:R-:W-:-:S13]  /*05a0*/  ISETP.GE.AND P0, PT, R0, R15, PT ;  /* 0x0000000f0000720c */ /* 0x002fda0003f06270 */
[----:B------:R-:W-:Y:S05]  /*05b0*/  @P0 BRA `(.L_x_40) ;  /* 0x0000000000340947 */ /* 0x000fea0003800000 */
[----:B------:R-:W1:Y:S01]  /*05c0*/  LDC.64 R6, c[0x0][0x3a0] ;  /* 0x0000e800ff067b82 */ /* 0x000e620000000a00 */
[----:B------:R-:W5:Y:S01]  /*05d0*/  LDCU UR8, c[0x0][0x394] ;  /* 0x00007280ff0877ac */ /* 0x000f620008000800 */
[----:B------:R-:W-:-:S06]  /*05e0*/  IMAD.MOV.U32 R10, RZ, RZ, R0 ;  /* 0x000000ffff0a7224 */ /* 0x000fcc00078e0000 */
[----:B------:R-:W0:Y:S01]  /*05f0*/  LDC.64 R8, c[0x0][0x3b8] ;  /* 0x0000ee00ff087b82 */ /* 0x000e220000000a00 */
[----:B-----5:R-:W-:-:S07]  /*0600*/  IMAD R13, R11, UR8, R16 ;  /* 0x000000080b0d7c24 */ /* 0x020fce000f8e0210 */
.L_x_41:
[----:B0-2---:R-:W-:-:S04]  /*0610*/  IMAD R5, R10, UR9, R13 ;  /* 0x000000090a057c24 */ /* 0x005fc8000f8e020d */
[----:B-1----:R-:W-:-:S06]  /*0620*/  IMAD.WIDE R2, R5, 0x4, R6 ;  /* 0x0000000405027825 */ /* 0x002fcc00078e0206 */
[----:B------:R-:W2:Y:S01]  /*0630*/  LDG.E R3, desc[UR6][R2.64] ;  /* 0x0000000602037981 */ /* 0x000ea2000c1e1900 */
[----:B0-----:R-:W-:Y:S01]  /*0640*/  IMAD.WIDE R4, R5, 0x4, R8 ;  /* 0x0000000405047825 */ /* 0x001fe200078e0208 */
[----:B------:R-:W-:-:S04]  /*0650*/  IADD3 R10, PT, PT, R10, UR4, RZ ;  /* 0x000000040a0a7c10 */ /* 0x000fc8000fffe0ff */
[----:B------:R-:W-:Y:S01]  /*0660*/  ISETP.GE.AND P0, PT, R10, R15, PT ;  /* 0x0000000f0a00720c */ /* 0x000fe20003f06270 */
[----:B--2---:R0:W-:-:S12]  /*0670*/  STG.E desc[UR6][R4.64], R3 ;  /* 0x0000000304007986 */ /* 0x0041d8000c101906 */
[----:B------:R-:W-:Y:S05]  /*0680*/  @!P0 BRA `(.L_x_41) ;  /* 0xfffffffc00e08947 */ /* 0x000fea000383ffff */
.L_x_40:
[----:B0-2-4-:R-:W-:Y:S05]  /*0690*/  BSYNC.RECONVERGENT B0 ;  /* 0x0000000000007941 */ /* 0x015fea0003800200 */
.L_x_39:
[----:B------:R-:W0:Y:S01]  /*06a0*/  LDCU UR8, c[0x0][0x380] ;  /* 0x00007000ff0877ac */ /* 0x000e220008000800 */
[----:B------:R-:W-:-:S04]  /*06b0*/  IADD3 R11, PT, PT, R11, UR5, RZ ;  /* 0x000000050b0b7c10 */ /* 0x000fc8000fffe0ff */
[----:B0-----:R-:W-:-:S13]  /*06c0*/  ISETP.GE.AND P0, PT, R11, UR8, PT ;  /* 0x000000080b007c0c */ /* 0x001fda000bf06270 */
[----:B------:R-:W-:Y:S05]  /*06d0*/  @!P0 BRA `(.L_x_42) ;  /* 0xfffffffc00a88947 */ /* 0x000fea000383ffff */
[----:B------:R-:W-:Y:S05]  /*06e0*/  EXIT ;  /* 0x000000000000794d */ /* 0x000fea0003800000 */
.L_x_43:
        /* <DEDUP_REMOVED lines=9> */
.L_x_47:


//--------------------- .nv.shared.reserved.0     --------------------------
	.section	.nv.shared.reserved.0,"aw",@nobits
	.weak		__nv_reservedSMEM_offset_0_alias
	.size		__nv_reservedSMEM_offset_0_alias, 0, 64
	.other		__nv_reservedSMEM_offset_0_alias,@"STO_CUDA_RESERVED_SHARED STV_DEFAULT"
__nv_reservedSMEM_offset_0_alias:
	.zero		0
	.zero		64


//--------------------- .nv.constant0.rotary_embedding_kernel_bf16 --------------------------
	.section	.nv.constant0.rotary_embedding_kernel_bf16,"a",@progbits
	.sectionflags	@""
	.align	4
.nv.constant0.rotary_embedding_kernel_bf16:
	.zero		968


//--------------------- .nv.constant0.rotary_embedding_kernel_f16 --------------------------
	.section	.nv.constant0.rotary_embedding_kernel_f16,"a",@progbits
	.sectionflags	@""
	.align	4
.nv.constant0.rotary_embedding_kernel_f16:
	.zero		968


//--------------------- .nv.constant0.rotary_embedding_kernel_f64 --------------------------
	.section	.nv.constant0.rotary_embedding_kernel_f64,"a",@progbits
	.sectionflags	@""
	.align	4
.nv.constant0.rotary_embedding_kernel_f64:
	.zero		968


//--------------------- .nv.constant0.rotary_embedding_kernel_f32 --------------------------
	.section	.nv.constant0.rotary_embedding_kernel_f32,"a",@progbits
	.sectionflags	@""
	.align	4
.nv.constant0.rotary_embedding_kernel_f32:
	.zero		968


//--------------------- SYMBOLS --------------------------

	.type		.nv.reservedSmem.offset0,@object
	.size		.nv.reservedSmem.offset0,0x4
